//
// Generated by NVIDIA NVVM Compiler
//
// Compiler Build ID: CL-36424714
// Cuda compilation tools, release 13.0, V13.0.88
// Based on NVVM 20.0.0
//

.version 9.0
.target sm_100
.address_size 64

	// .globl	_Z18print_debug_kernelIoEvPKT_i
.extern .func  (.param .b32 func_retval0) vprintf
(
	.param .b64 vprintf_param_0,
	.param .b64 vprintf_param_1
)
;
.global .align 1 .b8 $str[15] = {40, 37, 108, 108, 117, 44, 32, 37, 108, 108, 117, 41, 44, 32};
.global .align 1 .b8 $str$1[13] = {40, 37, 108, 102, 44, 32, 37, 108, 102, 41, 44, 32};

.visible .entry _Z18print_debug_kernelIoEvPKT_i(
	.param .u64 .ptr .align 1 _Z18print_debug_kernelIoEvPKT_i_param_0,
	.param .u32 _Z18print_debug_kernelIoEvPKT_i_param_1
)
{
	.local .align 16 .b8 	__local_depot0[16];
	.reg .b64 	%SP;
	.reg .b64 	%SPL;
	.reg .pred 	%p<10>;
	.reg .b32 	%r<81>;
	.reg .b64 	%rd<88>;

	mov.u64 	%SPL, __local_depot0;
	cvta.local.u64 	%SP, %SPL;
	ld.param.u64 	%rd9, [_Z18print_debug_kernelIoEvPKT_i_param_0];
	ld.param.u32 	%r16, [_Z18print_debug_kernelIoEvPKT_i_param_1];
	cvta.to.global.u64 	%rd1, %rd9;
	add.u64 	%rd10, %SP, 0;
	add.u64 	%rd2, %SPL, 0;
	setp.lt.s32 	%p1, %r16, 1;
	@%p1 bra 	$L__BB0_13;
	and.b32  	%r1, %r16, 15;
	setp.lt.u32 	%p2, %r16, 16;
	mov.b32 	%r78, 0;
	@%p2 bra 	$L__BB0_4;
	and.b32  	%r78, %r16, 2147483632;
	neg.s32 	%r76, %r78;
	add.s64 	%rd86, %rd1, 128;
	mov.u64 	%rd13, $str;
$L__BB0_3:
	.pragma "nounroll";
	ld.global.v2.u64 	{%rd11, %rd12}, [%rd86+-128];
	st.local.v2.u64 	[%rd2], {%rd12, %rd11};
	cvta.global.u64 	%rd14, %rd13;
	{ // callseq 0, 0
	.param .b64 param0;
	st.param.b64 	[param0], %rd14;
	.param .b64 param1;
	st.param.b64 	[param1], %rd10;
	.param .b32 retval0;
	call.uni (retval0), 
	vprintf, 
	(
	param0, 
	param1
	);
	ld.param.b32 	%r18, [retval0];
	} // callseq 0
	ld.global.v2.u64 	{%rd16, %rd17}, [%rd86+-112];
	st.local.v2.u64 	[%rd2], {%rd17, %rd16};
	{ // callseq 1, 0
	.param .b64 param0;
	st.param.b64 	[param0], %rd14;
	.param .b64 param1;
	st.param.b64 	[param1], %rd10;
	.param .b32 retval0;
	call.uni (retval0), 
	vprintf, 
	(
	param0, 
	param1
	);
	ld.param.b32 	%r20, [retval0];
	} // callseq 1
	ld.global.v2.u64 	{%rd18, %rd19}, [%rd86+-96];
	st.local.v2.u64 	[%rd2], {%rd19, %rd18};
	{ // callseq 2, 0
	.param .b64 param0;
	st.param.b64 	[param0], %rd14;
	.param .b64 param1;
	st.param.b64 	[param1], %rd10;
	.param .b32 retval0;
	call.uni (retval0), 
	vprintf, 
	(
	param0, 
	param1
	);
	ld.param.b32 	%r22, [retval0];
	} // callseq 2
	ld.global.v2.u64 	{%rd20, %rd21}, [%rd86+-80];
	st.local.v2.u64 	[%rd2], {%rd21, %rd20};
	{ // callseq 3, 0
	.param .b64 param0;
	st.param.b64 	[param0], %rd14;
	.param .b64 param1;
	st.param.b64 	[param1], %rd10;
	.param .b32 retval0;
	call.uni (retval0), 
	vprintf, 
	(
	param0, 
	param1
	);
	ld.param.b32 	%r24, [retval0];
	} // callseq 3
	ld.global.v2.u64 	{%rd22, %rd23}, [%rd86+-64];
	st.local.v2.u64 	[%rd2], {%rd23, %rd22};
	{ // callseq 4, 0
	.param .b64 param0;
	st.param.b64 	[param0], %rd14;
	.param .b64 param1;
	st.param.b64 	[param1], %rd10;
	.param .b32 retval0;
	call.uni (retval0), 
	vprintf, 
	(
	param0, 
	param1
	);
	ld.param.b32 	%r26, [retval0];
	} // callseq 4
	ld.global.v2.u64 	{%rd24, %rd25}, [%rd86+-48];
	st.local.v2.u64 	[%rd2], {%rd25, %rd24};
	{ // callseq 5, 0
	.param .b64 param0;
	st.param.b64 	[param0], %rd14;
	.param .b64 param1;
	st.param.b64 	[param1], %rd10;
	.param .b32 retval0;
	call.uni (retval0), 
	vprintf, 
	(
	param0, 
	param1
	);
	ld.param.b32 	%r28, [retval0];
	} // callseq 5
	ld.global.v2.u64 	{%rd26, %rd27}, [%rd86+-32];
	st.local.v2.u64 	[%rd2], {%rd27, %rd26};
	{ // callseq 6, 0
	.param .b64 param0;
	st.param.b64 	[param0], %rd14;
	.param .b64 param1;
	st.param.b64 	[param1], %rd10;
	.param .b32 retval0;
	call.uni (retval0), 
	vprintf, 
	(
	param0, 
	param1
	);
	ld.param.b32 	%r30, [retval0];
	} // callseq 6
	ld.global.v2.u64 	{%rd28, %rd29}, [%rd86+-16];
	st.local.v2.u64 	[%rd2], {%rd29, %rd28};
	{ // callseq 7, 0
	.param .b64 param0;
	st.param.b64 	[param0], %rd14;
	.param .b64 param1;
	st.param.b64 	[param1], %rd10;
	.param .b32 retval0;
	call.uni (retval0), 
	vprintf, 
	(
	param0, 
	param1
	);
	ld.param.b32 	%r32, [retval0];
	} // callseq 7
	ld.global.v2.u64 	{%rd30, %rd31}, [%rd86];
	st.local.v2.u64 	[%rd2], {%rd31, %rd30};
	{ // callseq 8, 0
	.param .b64 param0;
	st.param.b64 	[param0], %rd14;
	.param .b64 param1;
	st.param.b64 	[param1], %rd10;
	.param .b32 retval0;
	call.uni (retval0), 
	vprintf, 
	(
	param0, 
	param1
	);
	ld.param.b32 	%r34, [retval0];
	} // callseq 8
	ld.global.v2.u64 	{%rd32, %rd33}, [%rd86+16];
	st.local.v2.u64 	[%rd2], {%rd33, %rd32};
	{ // callseq 9, 0
	.param .b64 param0;
	st.param.b64 	[param0], %rd14;
	.param .b64 param1;
	st.param.b64 	[param1], %rd10;
	.param .b32 retval0;
	call.uni (retval0), 
	vprintf, 
	(
	param0, 
	param1
	);
	ld.param.b32 	%r36, [retval0];
	} // callseq 9
	ld.global.v2.u64 	{%rd34, %rd35}, [%rd86+32];
	st.local.v2.u64 	[%rd2], {%rd35, %rd34};
	{ // callseq 10, 0
	.param .b64 param0;
	st.param.b64 	[param0], %rd14;
	.param .b64 param1;
	st.param.b64 	[param1], %rd10;
	.param .b32 retval0;
	call.uni (retval0), 
	vprintf, 
	(
	param0, 
	param1
	);
	ld.param.b32 	%r38, [retval0];
	} // callseq 10
	ld.global.v2.u64 	{%rd36, %rd37}, [%rd86+48];
	st.local.v2.u64 	[%rd2], {%rd37, %rd36};
	{ // callseq 11, 0
	.param .b64 param0;
	st.param.b64 	[param0], %rd14;
	.param .b64 param1;
	st.param.b64 	[param1], %rd10;
	.param .b32 retval0;
	call.uni (retval0), 
	vprintf, 
	(
	param0, 
	param1
	);
	ld.param.b32 	%r40, [retval0];
	} // callseq 11
	ld.global.v2.u64 	{%rd38, %rd39}, [%rd86+64];
	st.local.v2.u64 	[%rd2], {%rd39, %rd38};
	{ // callseq 12, 0
	.param .b64 param0;
	st.param.b64 	[param0], %rd14;
	.param .b64 param1;
	st.param.b64 	[param1], %rd10;
	.param .b32 retval0;
	call.uni (retval0), 
	vprintf, 
	(
	param0, 
	param1
	);
	ld.param.b32 	%r42, [retval0];
	} // callseq 12
	ld.global.v2.u64 	{%rd40, %rd41}, [%rd86+80];
	st.local.v2.u64 	[%rd2], {%rd41, %rd40};
	{ // callseq 13, 0
	.param .b64 param0;
	st.param.b64 	[param0], %rd14;
	.param .b64 param1;
	st.param.b64 	[param1], %rd10;
	.param .b32 retval0;
	call.uni (retval0), 
	vprintf, 
	(
	param0, 
	param1
	);
	ld.param.b32 	%r44, [retval0];
	} // callseq 13
	ld.global.v2.u64 	{%rd42, %rd43}, [%rd86+96];
	st.local.v2.u64 	[%rd2], {%rd43, %rd42};
	{ // callseq 14, 0
	.param .b64 param0;
	st.param.b64 	[param0], %rd14;
	.param .b64 param1;
	st.param.b64 	[param1], %rd10;
	.param .b32 retval0;
	call.uni (retval0), 
	vprintf, 
	(
	param0, 
	param1
	);
	ld.param.b32 	%r46, [retval0];
	} // callseq 14
	ld.global.v2.u64 	{%rd44, %rd45}, [%rd86+112];
	st.local.v2.u64 	[%rd2], {%rd45, %rd44};
	{ // callseq 15, 0
	.param .b64 param0;
	st.param.b64 	[param0], %rd14;
	.param .b64 param1;
	st.param.b64 	[param1], %rd10;
	.param .b32 retval0;
	call.uni (retval0), 
	vprintf, 
	(
	param0, 
	param1
	);
	ld.param.b32 	%r48, [retval0];
	} // callseq 15
	add.s32 	%r76, %r76, 16;
	add.s64 	%rd86, %rd86, 256;
	setp.ne.s32 	%p3, %r76, 0;
	@%p3 bra 	$L__BB0_3;
$L__BB0_4:
	setp.eq.s32 	%p4, %r1, 0;
	@%p4 bra 	$L__BB0_13;
	and.b32  	%r7, %r16, 7;
	setp.lt.u32 	%p5, %r1, 8;
	@%p5 bra 	$L__BB0_7;
	mul.wide.u32 	%rd46, %r78, 16;
	add.s64 	%rd47, %rd1, %rd46;
	ld.global.v2.u64 	{%rd48, %rd49}, [%rd47];
	st.local.v2.u64 	[%rd2], {%rd49, %rd48};
	mov.u64 	%rd50, $str;
	cvta.global.u64 	%rd51, %rd50;
	add.u64 	%rd52, %SP, 0;
	{ // callseq 16, 0
	.param .b64 param0;
	st.param.b64 	[param0], %rd51;
	.param .b64 param1;
	st.param.b64 	[param1], %rd52;
	.param .b32 retval0;
	call.uni (retval0), 
	vprintf, 
	(
	param0, 
	param1
	);
	ld.param.b32 	%r50, [retval0];
	} // callseq 16
	ld.global.v2.u64 	{%rd53, %rd54}, [%rd47+16];
	st.local.v2.u64 	[%rd2], {%rd54, %rd53};
	{ // callseq 17, 0
	.param .b64 param0;
	st.param.b64 	[param0], %rd51;
	.param .b64 param1;
	st.param.b64 	[param1], %rd52;
	.param .b32 retval0;
	call.uni (retval0), 
	vprintf, 
	(
	param0, 
	param1
	);
	ld.param.b32 	%r52, [retval0];
	} // callseq 17
	ld.global.v2.u64 	{%rd55, %rd56}, [%rd47+32];
	st.local.v2.u64 	[%rd2], {%rd56, %rd55};
	{ // callseq 18, 0
	.param .b64 param0;
	st.param.b64 	[param0], %rd51;
	.param .b64 param1;
	st.param.b64 	[param1], %rd52;
	.param .b32 retval0;
	call.uni (retval0), 
	vprintf, 
	(
	param0, 
	param1
	);
	ld.param.b32 	%r54, [retval0];
	} // callseq 18
	ld.global.v2.u64 	{%rd57, %rd58}, [%rd47+48];
	st.local.v2.u64 	[%rd2], {%rd58, %rd57};
	{ // callseq 19, 0
	.param .b64 param0;
	st.param.b64 	[param0], %rd51;
	.param .b64 param1;
	st.param.b64 	[param1], %rd52;
	.param .b32 retval0;
	call.uni (retval0), 
	vprintf, 
	(
	param0, 
	param1
	);
	ld.param.b32 	%r56, [retval0];
	} // callseq 19
	ld.global.v2.u64 	{%rd59, %rd60}, [%rd47+64];
	st.local.v2.u64 	[%rd2], {%rd60, %rd59};
	{ // callseq 20, 0
	.param .b64 param0;
	st.param.b64 	[param0], %rd51;
	.param .b64 param1;
	st.param.b64 	[param1], %rd52;
	.param .b32 retval0;
	call.uni (retval0), 
	vprintf, 
	(
	param0, 
	param1
	);
	ld.param.b32 	%r58, [retval0];
	} // callseq 20
	ld.global.v2.u64 	{%rd61, %rd62}, [%rd47+80];
	st.local.v2.u64 	[%rd2], {%rd62, %rd61};
	{ // callseq 21, 0
	.param .b64 param0;
	st.param.b64 	[param0], %rd51;
	.param .b64 param1;
	st.param.b64 	[param1], %rd52;
	.param .b32 retval0;
	call.uni (retval0), 
	vprintf, 
	(
	param0, 
	param1
	);
	ld.param.b32 	%r60, [retval0];
	} // callseq 21
	ld.global.v2.u64 	{%rd63, %rd64}, [%rd47+96];
	st.local.v2.u64 	[%rd2], {%rd64, %rd63};
	{ // callseq 22, 0
	.param .b64 param0;
	st.param.b64 	[param0], %rd51;
	.param .b64 param1;
	st.param.b64 	[param1], %rd52;
	.param .b32 retval0;
	call.uni (retval0), 
	vprintf, 
	(
	param0, 
	param1
	);
	ld.param.b32 	%r62, [retval0];
	} // callseq 22
	ld.global.v2.u64 	{%rd65, %rd66}, [%rd47+112];
	st.local.v2.u64 	[%rd2], {%rd66, %rd65};
	{ // callseq 23, 0
	.param .b64 param0;
	st.param.b64 	[param0], %rd51;
	.param .b64 param1;
	st.param.b64 	[param1], %rd52;
	.param .b32 retval0;
	call.uni (retval0), 
	vprintf, 
	(
	param0, 
	param1
	);
	ld.param.b32 	%r64, [retval0];
	} // callseq 23
	add.s32 	%r78, %r78, 8;
$L__BB0_7:
	setp.eq.s32 	%p6, %r7, 0;
	@%p6 bra 	$L__BB0_13;
	and.b32  	%r10, %r16, 3;
	setp.lt.u32 	%p7, %r7, 4;
	@%p7 bra 	$L__BB0_10;
	mul.wide.u32 	%rd67, %r78, 16;
	add.s64 	%rd68, %rd1, %rd67;
	ld.global.v2.u64 	{%rd69, %rd70}, [%rd68];
	st.local.v2.u64 	[%rd2], {%rd70, %rd69};
	mov.u64 	%rd71, $str;
	cvta.global.u64 	%rd72, %rd71;
	add.u64 	%rd73, %SP, 0;
	{ // callseq 24, 0
	.param .b64 param0;
	st.param.b64 	[param0], %rd72;
	.param .b64 param1;
	st.param.b64 	[param1], %rd73;
	.param .b32 retval0;
	call.uni (retval0), 
	vprintf, 
	(
	param0, 
	param1
	);
	ld.param.b32 	%r66, [retval0];
	} // callseq 24
	ld.global.v2.u64 	{%rd74, %rd75}, [%rd68+16];
	st.local.v2.u64 	[%rd2], {%rd75, %rd74};
	{ // callseq 25, 0
	.param .b64 param0;
	st.param.b64 	[param0], %rd72;
	.param .b64 param1;
	st.param.b64 	[param1], %rd73;
	.param .b32 retval0;
	call.uni (retval0), 
	vprintf, 
	(
	param0, 
	param1
	);
	ld.param.b32 	%r68, [retval0];
	} // callseq 25
	ld.global.v2.u64 	{%rd76, %rd77}, [%rd68+32];
	st.local.v2.u64 	[%rd2], {%rd77, %rd76};
	{ // callseq 26, 0
	.param .b64 param0;
	st.param.b64 	[param0], %rd72;
	.param .b64 param1;
	st.param.b64 	[param1], %rd73;
	.param .b32 retval0;
	call.uni (retval0), 
	vprintf, 
	(
	param0, 
	param1
	);
	ld.param.b32 	%r70, [retval0];
	} // callseq 26
	ld.global.v2.u64 	{%rd78, %rd79}, [%rd68+48];
	st.local.v2.u64 	[%rd2], {%rd79, %rd78};
	{ // callseq 27, 0
	.param .b64 param0;
	st.param.b64 	[param0], %rd72;
	.param .b64 param1;
	st.param.b64 	[param1], %rd73;
	.param .b32 retval0;
	call.uni (retval0), 
	vprintf, 
	(
	param0, 
	param1
	);
	ld.param.b32 	%r72, [retval0];
	} // callseq 27
	add.s32 	%r78, %r78, 4;
$L__BB0_10:
	setp.eq.s32 	%p8, %r10, 0;
	@%p8 bra 	$L__BB0_13;
	mul.wide.u32 	%rd80, %r78, 16;
	add.s64 	%rd87, %rd1, %rd80;
	neg.s32 	%r80, %r10;
	mov.u64 	%rd83, $str;
	add.u64 	%rd85, %SP, 0;
$L__BB0_12:
	.pragma "nounroll";
	ld.global.v2.u64 	{%rd81, %rd82}, [%rd87];
	st.local.v2.u64 	[%rd2], {%rd82, %rd81};
	cvta.global.u64 	%rd84, %rd83;
	{ // callseq 28, 0
	.param .b64 param0;
	st.param.b64 	[param0], %rd84;
	.param .b64 param1;
	st.param.b64 	[param1], %rd85;
	.param .b32 retval0;
	call.uni (retval0), 
	vprintf, 
	(
	param0, 
	param1
	);
	ld.param.b32 	%r74, [retval0];
	} // callseq 28
	add.s64 	%rd87, %rd87, 16;
	add.s32 	%r80, %r80, 1;
	setp.ne.s32 	%p9, %r80, 0;
	@%p9 bra 	$L__BB0_12;
$L__BB0_13:
	ret;

}
	// .globl	_Z18print_debug_kernelI7double2EvPKT_i
.visible .entry _Z18print_debug_kernelI7double2EvPKT_i(
	.param .u64 .ptr .align 1 _Z18print_debug_kernelI7double2EvPKT_i_param_0,
	.param .u32 _Z18print_debug_kernelI7double2EvPKT_i_param_1
)
{
	.local .align 16 .b8 	__local_depot1[16];
	.reg .b64 	%SP;
	.reg .b64 	%SPL;
	.reg .pred 	%p<10>;
	.reg .b32 	%r<81>;
	.reg .b64 	%rd<30>;
	.reg .b64 	%fd<59>;

	mov.u64 	%SPL, __local_depot1;
	cvta.local.u64 	%SP, %SPL;
	ld.param.u64 	%rd9, [_Z18print_debug_kernelI7double2EvPKT_i_param_0];
	ld.param.u32 	%r16, [_Z18print_debug_kernelI7double2EvPKT_i_param_1];
	cvta.to.global.u64 	%rd1, %rd9;
	add.u64 	%rd10, %SP, 0;
	add.u64 	%rd2, %SPL, 0;
	setp.lt.s32 	%p1, %r16, 1;
	@%p1 bra 	$L__BB1_13;
	and.b32  	%r1, %r16, 15;
	setp.lt.u32 	%p2, %r16, 16;
	mov.b32 	%r78, 0;
	@%p2 bra 	$L__BB1_4;
	and.b32  	%r78, %r16, 2147483632;
	neg.s32 	%r76, %r78;
	add.s64 	%rd28, %rd1, 128;
	mov.u64 	%rd11, $str$1;
$L__BB1_3:
	.pragma "nounroll";
	ld.global.v2.f64 	{%fd1, %fd2}, [%rd28+-128];
	st.local.v2.f64 	[%rd2], {%fd1, %fd2};
	cvta.global.u64 	%rd12, %rd11;
	{ // callseq 29, 0
	.param .b64 param0;
	st.param.b64 	[param0], %rd12;
	.param .b64 param1;
	st.param.b64 	[param1], %rd10;
	.param .b32 retval0;
	call.uni (retval0), 
	vprintf, 
	(
	param0, 
	param1
	);
	ld.param.b32 	%r18, [retval0];
	} // callseq 29
	ld.global.v2.f64 	{%fd3, %fd4}, [%rd28+-112];
	st.local.v2.f64 	[%rd2], {%fd3, %fd4};
	{ // callseq 30, 0
	.param .b64 param0;
	st.param.b64 	[param0], %rd12;
	.param .b64 param1;
	st.param.b64 	[param1], %rd10;
	.param .b32 retval0;
	call.uni (retval0), 
	vprintf, 
	(
	param0, 
	param1
	);
	ld.param.b32 	%r20, [retval0];
	} // callseq 30
	ld.global.v2.f64 	{%fd5, %fd6}, [%rd28+-96];
	st.local.v2.f64 	[%rd2], {%fd5, %fd6};
	{ // callseq 31, 0
	.param .b64 param0;
	st.param.b64 	[param0], %rd12;
	.param .b64 param1;
	st.param.b64 	[param1], %rd10;
	.param .b32 retval0;
	call.uni (retval0), 
	vprintf, 
	(
	param0, 
	param1
	);
	ld.param.b32 	%r22, [retval0];
	} // callseq 31
	ld.global.v2.f64 	{%fd7, %fd8}, [%rd28+-80];
	st.local.v2.f64 	[%rd2], {%fd7, %fd8};
	{ // callseq 32, 0
	.param .b64 param0;
	st.param.b64 	[param0], %rd12;
	.param .b64 param1;
	st.param.b64 	[param1], %rd10;
	.param .b32 retval0;
	call.uni (retval0), 
	vprintf, 
	(
	param0, 
	param1
	);
	ld.param.b32 	%r24, [retval0];
	} // callseq 32
	ld.global.v2.f64 	{%fd9, %fd10}, [%rd28+-64];
	st.local.v2.f64 	[%rd2], {%fd9, %fd10};
	{ // callseq 33, 0
	.param .b64 param0;
	st.param.b64 	[param0], %rd12;
	.param .b64 param1;
	st.param.b64 	[param1], %rd10;
	.param .b32 retval0;
	call.uni (retval0), 
	vprintf, 
	(
	param0, 
	param1
	);
	ld.param.b32 	%r26, [retval0];
	} // callseq 33
	ld.global.v2.f64 	{%fd11, %fd12}, [%rd28+-48];
	st.local.v2.f64 	[%rd2], {%fd11, %fd12};
	{ // callseq 34, 0
	.param .b64 param0;
	st.param.b64 	[param0], %rd12;
	.param .b64 param1;
	st.param.b64 	[param1], %rd10;
	.param .b32 retval0;
	call.uni (retval0), 
	vprintf, 
	(
	param0, 
	param1
	);
	ld.param.b32 	%r28, [retval0];
	} // callseq 34
	ld.global.v2.f64 	{%fd13, %fd14}, [%rd28+-32];
	st.local.v2.f64 	[%rd2], {%fd13, %fd14};
	{ // callseq 35, 0
	.param .b64 param0;
	st.param.b64 	[param0], %rd12;
	.param .b64 param1;
	st.param.b64 	[param1], %rd10;
	.param .b32 retval0;
	call.uni (retval0), 
	vprintf, 
	(
	param0, 
	param1
	);
	ld.param.b32 	%r30, [retval0];
	} // callseq 35
	ld.global.v2.f64 	{%fd15, %fd16}, [%rd28+-16];
	st.local.v2.f64 	[%rd2], {%fd15, %fd16};
	{ // callseq 36, 0
	.param .b64 param0;
	st.param.b64 	[param0], %rd12;
	.param .b64 param1;
	st.param.b64 	[param1], %rd10;
	.param .b32 retval0;
	call.uni (retval0), 
	vprintf, 
	(
	param0, 
	param1
	);
	ld.param.b32 	%r32, [retval0];
	} // callseq 36
	ld.global.v2.f64 	{%fd17, %fd18}, [%rd28];
	st.local.v2.f64 	[%rd2], {%fd17, %fd18};
	{ // callseq 37, 0
	.param .b64 param0;
	st.param.b64 	[param0], %rd12;
	.param .b64 param1;
	st.param.b64 	[param1], %rd10;
	.param .b32 retval0;
	call.uni (retval0), 
	vprintf, 
	(
	param0, 
	param1
	);
	ld.param.b32 	%r34, [retval0];
	} // callseq 37
	ld.global.v2.f64 	{%fd19, %fd20}, [%rd28+16];
	st.local.v2.f64 	[%rd2], {%fd19, %fd20};
	{ // callseq 38, 0
	.param .b64 param0;
	st.param.b64 	[param0], %rd12;
	.param .b64 param1;
	st.param.b64 	[param1], %rd10;
	.param .b32 retval0;
	call.uni (retval0), 
	vprintf, 
	(
	param0, 
	param1
	);
	ld.param.b32 	%r36, [retval0];
	} // callseq 38
	ld.global.v2.f64 	{%fd21, %fd22}, [%rd28+32];
	st.local.v2.f64 	[%rd2], {%fd21, %fd22};
	{ // callseq 39, 0
	.param .b64 param0;
	st.param.b64 	[param0], %rd12;
	.param .b64 param1;
	st.param.b64 	[param1], %rd10;
	.param .b32 retval0;
	call.uni (retval0), 
	vprintf, 
	(
	param0, 
	param1
	);
	ld.param.b32 	%r38, [retval0];
	} // callseq 39
	ld.global.v2.f64 	{%fd23, %fd24}, [%rd28+48];
	st.local.v2.f64 	[%rd2], {%fd23, %fd24};
	{ // callseq 40, 0
	.param .b64 param0;
	st.param.b64 	[param0], %rd12;
	.param .b64 param1;
	st.param.b64 	[param1], %rd10;
	.param .b32 retval0;
	call.uni (retval0), 
	vprintf, 
	(
	param0, 
	param1
	);
	ld.param.b32 	%r40, [retval0];
	} // callseq 40
	ld.global.v2.f64 	{%fd25, %fd26}, [%rd28+64];
	st.local.v2.f64 	[%rd2], {%fd25, %fd26};
	{ // callseq 41, 0
	.param .b64 param0;
	st.param.b64 	[param0], %rd12;
	.param .b64 param1;
	st.param.b64 	[param1], %rd10;
	.param .b32 retval0;
	call.uni (retval0), 
	vprintf, 
	(
	param0, 
	param1
	);
	ld.param.b32 	%r42, [retval0];
	} // callseq 41
	ld.global.v2.f64 	{%fd27, %fd28}, [%rd28+80];
	st.local.v2.f64 	[%rd2], {%fd27, %fd28};
	{ // callseq 42, 0
	.param .b64 param0;
	st.param.b64 	[param0], %rd12;
	.param .b64 param1;
	st.param.b64 	[param1], %rd10;
	.param .b32 retval0;
	call.uni (retval0), 
	vprintf, 
	(
	param0, 
	param1
	);
	ld.param.b32 	%r44, [retval0];
	} // callseq 42
	ld.global.v2.f64 	{%fd29, %fd30}, [%rd28+96];
	st.local.v2.f64 	[%rd2], {%fd29, %fd30};
	{ // callseq 43, 0
	.param .b64 param0;
	st.param.b64 	[param0], %rd12;
	.param .b64 param1;
	st.param.b64 	[param1], %rd10;
	.param .b32 retval0;
	call.uni (retval0), 
	vprintf, 
	(
	param0, 
	param1
	);
	ld.param.b32 	%r46, [retval0];
	} // callseq 43
	ld.global.v2.f64 	{%fd31, %fd32}, [%rd28+112];
	st.local.v2.f64 	[%rd2], {%fd31, %fd32};
	{ // callseq 44, 0
	.param .b64 param0;
	st.param.b64 	[param0], %rd12;
	.param .b64 param1;
	st.param.b64 	[param1], %rd10;
	.param .b32 retval0;
	call.uni (retval0), 
	vprintf, 
	(
	param0, 
	param1
	);
	ld.param.b32 	%r48, [retval0];
	} // callseq 44
	add.s32 	%r76, %r76, 16;
	add.s64 	%rd28, %rd28, 256;
	setp.ne.s32 	%p3, %r76, 0;
	@%p3 bra 	$L__BB1_3;
$L__BB1_4:
	setp.eq.s32 	%p4, %r1, 0;
	@%p4 bra 	$L__BB1_13;
	and.b32  	%r7, %r16, 7;
	setp.lt.u32 	%p5, %r1, 8;
	@%p5 bra 	$L__BB1_7;
	mul.wide.u32 	%rd14, %r78, 16;
	add.s64 	%rd15, %rd1, %rd14;
	ld.global.v2.f64 	{%fd33, %fd34}, [%rd15];
	st.local.v2.f64 	[%rd2], {%fd33, %fd34};
	mov.u64 	%rd16, $str$1;
	cvta.global.u64 	%rd17, %rd16;
	add.u64 	%rd18, %SP, 0;
	{ // callseq 45, 0
	.param .b64 param0;
	st.param.b64 	[param0], %rd17;
	.param .b64 param1;
	st.param.b64 	[param1], %rd18;
	.param .b32 retval0;
	call.uni (retval0), 
	vprintf, 
	(
	param0, 
	param1
	);
	ld.param.b32 	%r50, [retval0];
	} // callseq 45
	ld.global.v2.f64 	{%fd35, %fd36}, [%rd15+16];
	st.local.v2.f64 	[%rd2], {%fd35, %fd36};
	{ // callseq 46, 0
	.param .b64 param0;
	st.param.b64 	[param0], %rd17;
	.param .b64 param1;
	st.param.b64 	[param1], %rd18;
	.param .b32 retval0;
	call.uni (retval0), 
	vprintf, 
	(
	param0, 
	param1
	);
	ld.param.b32 	%r52, [retval0];
	} // callseq 46
	ld.global.v2.f64 	{%fd37, %fd38}, [%rd15+32];
	st.local.v2.f64 	[%rd2], {%fd37, %fd38};
	{ // callseq 47, 0
	.param .b64 param0;
	st.param.b64 	[param0], %rd17;
	.param .b64 param1;
	st.param.b64 	[param1], %rd18;
	.param .b32 retval0;
	call.uni (retval0), 
	vprintf, 
	(
	param0, 
	param1
	);
	ld.param.b32 	%r54, [retval0];
	} // callseq 47
	ld.global.v2.f64 	{%fd39, %fd40}, [%rd15+48];
	st.local.v2.f64 	[%rd2], {%fd39, %fd40};
	{ // callseq 48, 0
	.param .b64 param0;
	st.param.b64 	[param0], %rd17;
	.param .b64 param1;
	st.param.b64 	[param1], %rd18;
	.param .b32 retval0;
	call.uni (retval0), 
	vprintf, 
	(
	param0, 
	param1
	);
	ld.param.b32 	%r56, [retval0];
	} // callseq 48
	ld.global.v2.f64 	{%fd41, %fd42}, [%rd15+64];
	st.local.v2.f64 	[%rd2], {%fd41, %fd42};
	{ // callseq 49, 0
	.param .b64 param0;
	st.param.b64 	[param0], %rd17;
	.param .b64 param1;
	st.param.b64 	[param1], %rd18;
	.param .b32 retval0;
	call.uni (retval0), 
	vprintf, 
	(
	param0, 
	param1
	);
	ld.param.b32 	%r58, [retval0];
	} // callseq 49
	ld.global.v2.f64 	{%fd43, %fd44}, [%rd15+80];
	st.local.v2.f64 	[%rd2], {%fd43, %fd44};
	{ // callseq 50, 0
	.param .b64 param0;
	st.param.b64 	[param0], %rd17;
	.param .b64 param1;
	st.param.b64 	[param1], %rd18;
	.param .b32 retval0;
	call.uni (retval0), 
	vprintf, 
	(
	param0, 
	param1
	);
	ld.param.b32 	%r60, [retval0];
	} // callseq 50
	ld.global.v2.f64 	{%fd45, %fd46}, [%rd15+96];
	st.local.v2.f64 	[%rd2], {%fd45, %fd46};
	{ // callseq 51, 0
	.param .b64 param0;
	st.param.b64 	[param0], %rd17;
	.param .b64 param1;
	st.param.b64 	[param1], %rd18;
	.param .b32 retval0;
	call.uni (retval0), 
	vprintf, 
	(
	param0, 
	param1
	);
	ld.param.b32 	%r62, [retval0];
	} // callseq 51
	ld.global.v2.f64 	{%fd47, %fd48}, [%rd15+112];
	st.local.v2.f64 	[%rd2], {%fd47, %fd48};
	{ // callseq 52, 0
	.param .b64 param0;
	st.param.b64 	[param0], %rd17;
	.param .b64 param1;
	st.param.b64 	[param1], %rd18;
	.param .b32 retval0;
	call.uni (retval0), 
	vprintf, 
	(
	param0, 
	param1
	);
	ld.param.b32 	%r64, [retval0];
	} // callseq 52
	add.s32 	%r78, %r78, 8;
$L__BB1_7:
	setp.eq.s32 	%p6, %r7, 0;
	@%p6 bra 	$L__BB1_13;
	and.b32  	%r10, %r16, 3;
	setp.lt.u32 	%p7, %r7, 4;
	@%p7 bra 	$L__BB1_10;
	mul.wide.u32 	%rd19, %r78, 16;
	add.s64 	%rd20, %rd1, %rd19;
	ld.global.v2.f64 	{%fd49, %fd50}, [%rd20];
	st.local.v2.f64 	[%rd2], {%fd49, %fd50};
	mov.u64 	%rd21, $str$1;
	cvta.global.u64 	%rd22, %rd21;
	add.u64 	%rd23, %SP, 0;
	{ // callseq 53, 0
	.param .b64 param0;
	st.param.b64 	[param0], %rd22;
	.param .b64 param1;
	st.param.b64 	[param1], %rd23;
	.param .b32 retval0;
	call.uni (retval0), 
	vprintf, 
	(
	param0, 
	param1
	);
	ld.param.b32 	%r66, [retval0];
	} // callseq 53
	ld.global.v2.f64 	{%fd51, %fd52}, [%rd20+16];
	st.local.v2.f64 	[%rd2], {%fd51, %fd52};
	{ // callseq 54, 0
	.param .b64 param0;
	st.param.b64 	[param0], %rd22;
	.param .b64 param1;
	st.param.b64 	[param1], %rd23;
	.param .b32 retval0;
	call.uni (retval0), 
	vprintf, 
	(
	param0, 
	param1
	);
	ld.param.b32 	%r68, [retval0];
	} // callseq 54
	ld.global.v2.f64 	{%fd53, %fd54}, [%rd20+32];
	st.local.v2.f64 	[%rd2], {%fd53, %fd54};
	{ // callseq 55, 0
	.param .b64 param0;
	st.param.b64 	[param0], %rd22;
	.param .b64 param1;
	st.param.b64 	[param1], %rd23;
	.param .b32 retval0;
	call.uni (retval0), 
	vprintf, 
	(
	param0, 
	param1
	);
	ld.param.b32 	%r70, [retval0];
	} // callseq 55
	ld.global.v2.f64 	{%fd55, %fd56}, [%rd20+48];
	st.local.v2.f64 	[%rd2], {%fd55, %fd56};
	{ // callseq 56, 0
	.param .b64 param0;
	st.param.b64 	[param0], %rd22;
	.param .b64 param1;
	st.param.b64 	[param1], %rd23;
	.param .b32 retval0;
	call.uni (retval0), 
	vprintf, 
	(
	param0, 
	param1
	);
	ld.param.b32 	%r72, [retval0];
	} // callseq 56
	add.s32 	%r78, %r78, 4;
$L__BB1_10:
	setp.eq.s32 	%p8, %r10, 0;
	@%p8 bra 	$L__BB1_13;
	mul.wide.u32 	%rd24, %r78, 16;
	add.s64 	%rd29, %rd1, %rd24;
	neg.s32 	%r80, %r10;
	mov.u64 	%rd25, $str$1;
	add.u64 	%rd27, %SP, 0;
$L__BB1_12:
	.pragma "nounroll";
	ld.global.v2.f64 	{%fd57, %fd58}, [%rd29];
	st.local.v2.f64 	[%rd2], {%fd57, %fd58};
	cvta.global.u64 	%rd26, %rd25;
	{ // callseq 57, 0
	.param .b64 param0;
	st.param.b64 	[param0], %rd26;
	.param .b64 param1;
	st.param.b64 	[param1], %rd27;
	.param .b32 retval0;
	call.uni (retval0), 
	vprintf, 
	(
	param0, 
	param1
	);
	ld.param.b32 	%r74, [retval0];
	} // callseq 57
	add.s64 	%rd29, %rd29, 16;
	add.s32 	%r80, %r80, 1;
	setp.ne.s32 	%p9, %r80, 0;
	@%p9 bra 	$L__BB1_12;
$L__BB1_13:
	ret;

}


// ===== COMPILED SASS (sm_100) =====

	.target	sm_100

	.elftype	@"ET_EXEC"


//--------------------- .note.nv.tkinfo           --------------------------
	.section	.note.nv.tkinfo,"",@"SHT_NOTE"
	.sectionflags	@"SHF_NOTE_NV_TKINFO"
	.tkinfo
        /*0018*/ 	.word	0x00000002
        /*0030*/ 	.string	""
        /*0030*/ 	.string	"ptxas"
        /*0030*/ 	.string	"Cuda compilation tools, release 13.0, V13.0.88"
        /*0030*/ 	.string	"Build cuda_13.0.r13.0/compiler.36424714_0"
        /*0030*/ 	.string	"-arch sm_100 -m 64 "



//--------------------- .note.nv.cuinfo           --------------------------
	.section	.note.nv.cuinfo,"",@"SHT_NOTE"
	.sectionflags	@"SHF_NOTE_NV_CUINFO"
        /*0018*/ 	.short	0x0002
        /*001a*/ 	.short	0x0064
        /*001c*/ 	.short	0x0082
	.zero		2


//--------------------- .nv.info                  --------------------------
	.section	.nv.info,"",@"SHT_CUDA_INFO"
	.align	4


	//----- nvinfo : EIATTR_REGCOUNT
	.align		4
        /*0000*/ 	.byte	0x04, 0x2f
        /*0002*/ 	.short	(.L_3 - .L_2)
	.align		4
.L_2:
        /*0004*/ 	.word	index@(_Z18print_debug_kernelIoEvPKT_i)
        /*0008*/ 	.word	0x0000001c


	//----- nvinfo : EIATTR_FRAME_SIZE
	.align		4
.L_3:
        /*000c*/ 	.byte	0x04, 0x11
        /*000e*/ 	.short	(.L_5 - .L_4)
	.align		4
.L_4:
        /*0010*/ 	.word	index@(_Z18print_debug_kernelIoEvPKT_i)
        /*0014*/ 	.word	0x00000010


	//----- nvinfo : EIATTR_REGCOUNT
	.align		4
.L_5:
        /*0018*/ 	.byte	0x04, 0x2f
        /*001a*/ 	.short	(.L_7 - .L_6)
	.align		4
.L_6:
        /*001c*/ 	.word	index@(_Z18print_debug_kernelI7double2EvPKT_i)
        /*0020*/ 	.word	0x0000001c


	//----- nvinfo : EIATTR_FRAME_SIZE
	.align		4
.L_7:
        /*0024*/ 	.byte	0x04, 0x11
        /*0026*/ 	.short	(.L_9 - .L_8)
	.align		4
.L_8:
        /*0028*/ 	.word	index@(_Z18print_debug_kernelI7double2EvPKT_i)
        /*002c*/ 	.word	0x00000010


	//----- nvinfo : EIATTR_MIN_STACK_SIZE
	.align		4
.L_9:
        /*0030*/ 	.byte	0x04, 0x12
        /*0032*/ 	.short	(.L_11 - .L_10)
	.align		4
.L_10:
        /*0034*/ 	.word	index@(_Z18print_debug_kernelI7double2EvPKT_i)
        /*0038*/ 	.word	0x00000010


	//----- nvinfo : EIATTR_MIN_STACK_SIZE
	.align		4
.L_11:
        /*003c*/ 	.byte	0x04, 0x12
        /*003e*/ 	.short	(.L_13 - .L_12)
	.align		4
.L_12:
        /*0040*/ 	.word	index@(_Z18print_debug_kernelIoEvPKT_i)
        /*0044*/ 	.word	0x00000010
.L_13:


//--------------------- .nv.compat                --------------------------
	.section	.nv.compat,"",@"SHT_CUDA_COMPAT_INFO"
	.align	4
        /*0000*/ 	.byte	0x02, 0x09, 0x00, 0x00, 0x02, 0x02, 0x01, 0x00, 0x02, 0x05, 0x05, 0x00, 0x03, 0x07, 0x01, 0x01
        /*0010*/ 	.byte	0x02, 0x03, 0x00, 0x00, 0x02, 0x06, 0x01, 0x00, 0x04, 0x0b, 0x08, 0x00, 0x09, 0x00, 0x00, 0x00
        /*0020*/ 	.byte	0x00, 0x00, 0x00, 0x00


//--------------------- .nv.info._Z18print_debug_kernelI7double2EvPKT_i --------------------------
	.section	.nv.info._Z18print_debug_kernelI7double2EvPKT_i,"",@"SHT_CUDA_INFO"
	.sectionflags	@""
	.align	4


	//----- nvinfo : EIATTR_CUDA_API_VERSION
	.align		4
        /*0000*/ 	.byte	0x04, 0x37
        /*0002*/ 	.short	(.L_15 - .L_14)
.L_14:
        /*0004*/ 	.word	0x00000082


	//----- nvinfo : EIATTR_KPARAM_INFO
	.align		4
.L_15:
        /*0008*/ 	.byte	0x04, 0x17
        /*000a*/ 	.short	(.L_17 - .L_16)
.L_16:
        /*000c*/ 	.word	0x00000000
        /*0010*/ 	.short	0x0001
        /*0012*/ 	.short	0x0008
        /*0014*/ 	.byte	0x00, 0xf0, 0x11, 0x00


	//----- nvinfo : EIATTR_KPARAM_INFO
	.align		4
.L_17:
        /*0018*/ 	.byte	0x04, 0x17
        /*001a*/ 	.short	(.L_19 - .L_18)
.L_18:
        /*001c*/ 	.word	0x00000000
        /*0020*/ 	.short	0x0000
        /*0022*/ 	.short	0x0000
        /*0024*/ 	.byte	0x00, 0xf5, 0x21, 0x00


	//----- nvinfo : EIATTR_SPARSE_MMA_MASK
	.align		4
.L_19:
        /*0028*/ 	.byte	0x03, 0x50
        /*002a*/ 	.short	0x0000


	//----- nvinfo : EIATTR_MAXREG_COUNT
	.align		4
        /*002c*/ 	.byte	0x03, 0x1b
        /*002e*/ 	.short	0x00ff


	//----- nvinfo : EIATTR_EXTERNS
	.align		4
        /*0030*/ 	.byte	0x04, 0x0f
        /*0032*/ 	.short	(.L_21 - .L_20)


	//   ....[0]....
	.align		4
.L_20:
        /*0034*/ 	.word	index@(vprintf)


	//----- nvinfo : EIATTR_MERCURY_ISA_VERSION
	.align		4
.L_21:
        /*0038*/ 	.byte	0x03, 0x5f
        /*003a*/ 	.short	0x0101


	//----- nvinfo : EIATTR_VRC_CTA_INIT_COUNT
	.align		4
        /*003c*/ 	.byte	0x02, 0x4a
	.zero		1
	.zero		1


	//----- nvinfo : EIATTR_SYSCALL_OFFSETS
	.align		4
        /*0040*/ 	.byte	0x04, 0x46
        /*0042*/ 	.short	(.L_23 - .L_22)


	//   ....[0]....
.L_22:
        /*0044*/ 	.word	0x00000230


	//   ....[1]....
        /*0048*/ 	.word	0x000002d0


	//   ....[2]....
        /*004c*/ 	.word	0x00000370


	//   ....[3]....
        /*0050*/ 	.word	0x00000410


	//   ....[4]....
        /*0054*/ 	.word	0x000004b0


	//   ....[5]....
        /*0058*/ 	.word	0x00000550


	//   ....[6]....
        /*005c*/ 	.word	0x000005f0


	//   ....[7]....
        /*0060*/ 	.word	0x00000690


	//   ....[8]....
        /*0064*/ 	.word	0x00000730


	//   ....[9]....
        /*0068*/ 	.word	0x000007d0


	//   ....[10]....
        /*006c*/ 	.word	0x00000870


	//   ....[11]....
        /*0070*/ 	.word	0x00000910


	//   ....[12]....
        /*0074*/ 	.word	0x000009b0


	//   ....[13]....
        /*0078*/ 	.word	0x00000a50


	//   ....[14]....
        /*007c*/ 	.word	0x00000af0


	//   ....[15]....
        /*0080*/ 	.word	0x00000b90


	//   ....[16]....
        /*0084*/ 	.word	0x00000d10


	//   ....[17]....
        /*0088*/ 	.word	0x00000db0


	//   ....[18]....
        /*008c*/ 	.word	0x00000e50


	//   ....[19]....
        /*0090*/ 	.word	0x00000ef0


	//   ....[20]....
        /*0094*/ 	.word	0x00000f90


	//   ....[21]....
        /*0098*/ 	.word	0x00001030


	//   ....[22]....
        /*009c*/ 	.word	0x000010d0


	//   ....[23]....
        /*00a0*/ 	.word	0x00001170


	//   ....[24]....
        /*00a4*/ 	.word	0x000012b0


	//   ....[25]....
        /*00a8*/ 	.word	0x00001350


	//   ....[26]....
        /*00ac*/ 	.word	0x000013f0


	//   ....[27]....
        /*00b0*/ 	.word	0x00001490


	//   ....[28]....
        /*00b4*/ 	.word	0x000015f0


	//----- nvinfo : EIATTR_EXIT_INSTR_OFFSETS
	.align		4
.L_23:
        /*00b8*/ 	.byte	0x04, 0x1c
        /*00ba*/ 	.short	(.L_25 - .L_24)


	//   ....[0]....
.L_24:
        /*00bc*/ 	.word	0x00000070


	//   ....[1]....
        /*00c0*/ 	.word	0x00000c00


	//   ....[2]....
        /*00c4*/ 	.word	0x000011a0


	//   ....[3]....
        /*00c8*/ 	.word	0x000014c0


	//   ....[4]....
        /*00cc*/ 	.word	0x00001640


	//----- nvinfo : EIATTR_CRS_STACK_SIZE
	.align		4
.L_25:
        /*00d0*/ 	.byte	0x04, 0x1e
        /*00d2*/ 	.short	(.L_27 - .L_26)
.L_26:
        /*00d4*/ 	.word	0x00000000


	//----- nvinfo : EIATTR_CBANK_PARAM_SIZE
	.align		4
.L_27:
        /*00d8*/ 	.byte	0x03, 0x19
        /*00da*/ 	.short	0x000c


	//----- nvinfo : EIATTR_PARAM_CBANK
	.align		4
        /*00dc*/ 	.byte	0x04, 0x0a
        /*00de*/ 	.short	(.L_29 - .L_28)
	.align		4
.L_28:
        /*00e0*/ 	.word	index@(.nv.constant0._Z18print_debug_kernelI7double2EvPKT_i)
        /*00e4*/ 	.short	0x0380
        /*00e6*/ 	.short	0x000c


	//----- nvinfo : EIATTR_SW_WAR
	.align		4
.L_29:
        /*00e8*/ 	.byte	0x04, 0x36
        /*00ea*/ 	.short	(.L_31 - .L_30)
.L_30:
        /*00ec*/ 	.word	0x00000008
.L_31:


//--------------------- .nv.info._Z18print_debug_kernelIoEvPKT_i --------------------------
	.section	.nv.info._Z18print_debug_kernelIoEvPKT_i,"",@"SHT_CUDA_INFO"
	.sectionflags	@""
	.align	4


	//----- nvinfo : EIATTR_CUDA_API_VERSION
	.align		4
        /*0000*/ 	.byte	0x04, 0x37
        /*0002*/ 	.short	(.L_33 - .L_32)
.L_32:
        /*0004*/ 	.word	0x00000082


	//----- nvinfo : EIATTR_KPARAM_INFO
	.align		4
.L_33:
        /*0008*/ 	.byte	0x04, 0x17
        /*000a*/ 	.short	(.L_35 - .L_34)
.L_34:
        /*000c*/ 	.word	0x00000000
        /*0010*/ 	.short	0x0001
        /*0012*/ 	.short	0x0008
        /*0014*/ 	.byte	0x00, 0xf0, 0x11, 0x00


	//----- nvinfo : EIATTR_KPARAM_INFO
	.align		4
.L_35:
        /*0018*/ 	.byte	0x04, 0x17
        /*001a*/ 	.short	(.L_37 - .L_36)
.L_36:
        /*001c*/ 	.word	0x00000000
        /*0020*/ 	.short	0x0000
        /*0022*/ 	.short	0x0000
        /*0024*/ 	.byte	0x00, 0xf5, 0x21, 0x00


	//----- nvinfo : EIATTR_SPARSE_MMA_MASK
	.align		4
.L_37:
        /*0028*/ 	.byte	0x03, 0x50
        /*002a*/ 	.short	0x0000


	//----- nvinfo : EIATTR_MAXREG_COUNT
	.align		4
        /*002c*/ 	.byte	0x03, 0x1b
        /*002e*/ 	.short	0x00ff


	//----- nvinfo : EIATTR_EXTERNS
	.align		4
        /*0030*/ 	.byte	0x04, 0x0f
        /*0032*/ 	.short	(.L_39 - .L_38)


	//   ....[0]....
	.align		4
.L_38:
        /*0034*/ 	.word	index@(vprintf)


	//----- nvinfo : EIATTR_MERCURY_ISA_VERSION
	.align		4
.L_39:
        /*0038*/ 	.byte	0x03, 0x5f
        /*003a*/ 	.short	0x0101


	//----- nvinfo : EIATTR_VRC_CTA_INIT_COUNT
	.align		4
        /*003c*/ 	.byte	0x02, 0x4a
	.zero		1
	.zero		1


	//----- nvinfo : EIATTR_SYSCALL_OFFSETS
	.align		4
        /*0040*/ 	.byte	0x04, 0x46
        /*0042*/ 	.short	(.L_41 - .L_40)


	//   ....[0]....
.L_40:
        /*0044*/ 	.word	0x00000270


	//   ....[1]....
        /*0048*/ 	.word	0x00000350


	//   ....[2]....
        /*004c*/ 	.word	0x00000430


	//   ....[3]....
        /*0050*/ 	.word	0x00000510


	//   ....[4]....
        /*0054*/ 	.word	0x000005f0


	//   ....[5]....
        /*0058*/ 	.word	0x000006d0


	//   ....[6]....
        /*005c*/ 	.word	0x000007b0


	//   ....[7]....
        /*0060*/ 	.word	0x00000890


	//   ....[8]....
        /*0064*/ 	.word	0x00000970


	//   ....[9]....
        /*0068*/ 	.word	0x00000a50


	//   ....[10]....
        /*006c*/ 	.word	0x00000b30


	//   ....[11]....
        /*0070*/ 	.word	0x00000c10


	//   ....[12]....
        /*0074*/ 	.word	0x00000cf0


	//   ....[13]....
        /*0078*/ 	.word	0x00000dd0


	//   ....[14]....
        /*007c*/ 	.word	0x00000eb0


	//   ....[15]....
        /*0080*/ 	.word	0x00000f90


	//   ....[16]....
        /*0084*/ 	.word	0x00001150


	//   ....[17]....
        /*0088*/ 	.word	0x00001230


	//   ....[18]....
        /*008c*/ 	.word	0x00001310


	//   ....[19]....
        /*0090*/ 	.word	0x000013f0


	//   ....[20]....
        /*0094*/ 	.word	0x000014d0


	//   ....[21]....
        /*0098*/ 	.word	0x000015b0


	//   ....[22]....
        /*009c*/ 	.word	0x00001690


	//   ....[23]....
        /*00a0*/ 	.word	0x00001770


	//   ....[24]....
        /*00a4*/ 	.word	0x000018f0


	//   ....[25]....
        /*00a8*/ 	.word	0x000019d0


	//   ....[26]....
        /*00ac*/ 	.word	0x00001ab0


	//   ....[27]....
        /*00b0*/ 	.word	0x00001b90


	//   ....[28]....
        /*00b4*/ 	.word	0x00001d50


	//----- nvinfo : EIATTR_EXIT_INSTR_OFFSETS
	.align		4
.L_41:
        /*00b8*/ 	.byte	0x04, 0x1c
        /*00ba*/ 	.short	(.L_43 - .L_42)


	//   ....[0]....
.L_42:
        /*00bc*/ 	.word	0x00000070


	//   ....[1]....
        /*00c0*/ 	.word	0x00001000


	//   ....[2]....
        /*00c4*/ 	.word	0x000017a0


	//   ....[3]....
        /*00c8*/ 	.word	0x00001bc0


	//   ....[4]....
        /*00cc*/ 	.word	0x00001da0


	//----- nvinfo : EIATTR_CRS_STACK_SIZE
	.align		4
.L_43:
        /*00d0*/ 	.byte	0x04, 0x1e
        /*00d2*/ 	.short	(.L_45 - .L_44)
.L_44:
        /*00d4*/ 	.word	0x00000000


	//----- nvinfo : EIATTR_CBANK_PARAM_SIZE
	.align		4
.L_45:
        /*00d8*/ 	.byte	0x03, 0x19
        /*00da*/ 	.short	0x000c


	//----- nvinfo : EIATTR_PARAM_CBANK
	.align		4
        /*00dc*/ 	.byte	0x04, 0x0a
        /*00de*/ 	.short	(.L_47 - .L_46)
	.align		4
.L_46:
        /*00e0*/ 	.word	index@(.nv.constant0._Z18print_debug_kernelIoEvPKT_i)
        /*00e4*/ 	.short	0x0380
        /*00e6*/ 	.short	0x000c


	//----- nvinfo : EIATTR_SW_WAR
	.align		4
.L_47:
        /*00e8*/ 	.byte	0x04, 0x36
        /*00ea*/ 	.short	(.L_49 - .L_48)
.L_48:
        /*00ec*/ 	.word	0x00000008
.L_49:


//--------------------- .nv.callgraph             --------------------------
	.section	.nv.callgraph,"",@"SHT_CUDA_CALLGRAPH"
	.align	4
	.sectionentsize	8
	.align		4
        /*0000*/ 	.word	0x00000000
	.align		4
        /*0004*/ 	.word	0xffffffff
	.align		4
        /*0008*/ 	.word	index@(_Z18print_debug_kernelI7double2EvPKT_i)
	.align		4
        /*000c*/ 	.word	index@(vprintf)
	.align		4
        /*0010*/ 	.word	index@(_Z18print_debug_kernelIoEvPKT_i)
	.align		4
        /*0014*/ 	.word	index@(vprintf)
	.align		4
        /*0018*/ 	.word	0x00000000
	.align		4
        /*001c*/ 	.word	0xfffffffe
	.align		4
        /*0020*/ 	.word	0x00000000
	.align		4
        /*0024*/ 	.word	0xfffffffd
	.align		4
        /*0028*/ 	.word	0x00000000
	.align		4
        /*002c*/ 	.word	0xfffffffc


//--------------------- .nv.constant4             --------------------------
	.section	.nv.constant4,"a",@progbits
	.align	8
	.align		8
.nv.constant4:
        /*0000*/ 	.dword	vprintf
	.align		8
        /*0008*/ 	.dword	$str
	.align		8
        /*0010*/ 	.dword	$str$1


//--------------------- .text._Z18print_debug_kernelI7double2EvPKT_i --------------------------
	.section	.text._Z18print_debug_kernelI7double2EvPKT_i,"ax",@progbits
	.align	128
        .global         _Z18print_debug_kernelI7double2EvPKT_i
        .type           _Z18print_debug_kernelI7double2EvPKT_i,@function
        .size           _Z18print_debug_kernelI7double2EvPKT_i,(.L_x_70 - _Z18print_debug_kernelI7double2EvPKT_i)
        .other          _Z18print_debug_kernelI7double2EvPKT_i,@"STO_CUDA_ENTRY STV_DEFAULT"
_Z18print_debug_kernelI7double2EvPKT_i:
.text._Z18print_debug_kernelI7double2EvPKT_i:
[----:B------:R-:W0:Y:S08]  /*0000*/  LDC R1, c[0x0][0x37c] ;  /* 0x0000df00ff017b82 */ /* 0x000e300000000800 */
[----:B------:R-:W1:Y:S01]  /*0010*/  LDC R0, c[0x0][0x388] ;  /* 0x0000e200ff007b82 */ /* 0x000e620000000800 */
[----:B------:R-:W2:Y:S01]  /*0020*/  LDCU UR4, c[0x0][0x2f8] ;  /* 0x00005f00ff0477ac */ /* 0x000ea20008000800 */
[----:B0-----:R-:W-:Y:S01]  /*0030*/  VIADD R1, R1, 0xfffffff0 ;  /* 0xfffffff001017836 */ /* 0x001fe20000000000 */
[----:B------:R-:W0:Y:S04]  /*0040*/  LDCU UR5, c[0x0][0x2fc] ;  /* 0x00005f80ff0577ac */ /* 0x000e280008000800 */
[----:B--2---:R-:W-:-:S02]  /*0050*/  IADD3 R2, P0, PT, R1, UR4, RZ ;  /* 0x0000000401027c10 */ /* 0x004fc4000ff1e0ff */
[----:B-1----:R-:W-:-:S13]  /*0060*/  ISETP.GE.AND P1, PT, R0, 0x1, PT ;  /* 0x000000010000780c */ /* 0x002fda0003f26270 */
[----:B0-----:R-:W-:Y:S05]  /*0070*/  @!P1 EXIT ;  /* 0x000000000000994d */ /* 0x001fea0003800000 */
[C---:B------:R-:W-:Y:S01]  /*0080*/  ISETP.GE.U32.AND P1, PT, R0.reuse, 0x10, PT ;  /* 0x000000100000780c */ /* 0x040fe20003f26070 */
[----:B------:R-:W0:Y:S01]  /*0090*/  LDCU.64 UR36, c[0x0][0x358] ;  /* 0x00006b00ff2477ac */ /* 0x000e220008000a00 */
[----:B------:R-:W-:Y:S01]  /*00a0*/  IMAD.X R16, RZ, RZ, UR5, P0 ;  /* 0x00000005ff107e24 */ /* 0x000fe200080e06ff */
[----:B------:R-:W-:Y:S01]  /*00b0*/  LOP3.LUT R22, R0, 0xf, RZ, 0xc0, !PT ;  /* 0x0000000f00167812 */ /* 0x000fe200078ec0ff */
[----:B------:R-:W-:-:S09]  /*00c0*/  IMAD.MOV.U32 R19, RZ, RZ, RZ ;  /* 0x000000ffff137224 */ /* 0x000fd200078e00ff */
[----:B------:R-:W-:Y:S05]  /*00d0*/  @!P1 BRA `(.L_x_0) ;  /* 0x0000000800c49947 */ /* 0x000fea0003800000 */
[----:B------:R-:W1:Y:S01]  /*00e0*/  LDCU.64 UR4, c[0x0][0x380] ;  /* 0x00007000ff0477ac */ /* 0x000e620008000a00 */
[----:B------:R-:W-:Y:S01]  /*00f0*/  LOP3.LUT R19, R0, 0x7ffffff0, RZ, 0xc0, !PT ;  /* 0x7ffffff000137812 */ /* 0x000fe200078ec0ff */
[----:B------:R-:W-:Y:S03]  /*0100*/  BSSY.RECONVERGENT B6, `(.L_x_0) ;  /* 0x00000ae000067945 */ /* 0x000fe60003800200 */
[----:B------:R-:W-:Y:S01]  /*0110*/  IADD3 R17, PT, PT, -R19, RZ, RZ ;  /* 0x000000ff13117210 */ /* 0x000fe20007ffe1ff */
[----:B-1----:R-:W-:-:S04]  /*0120*/  UIADD3 UR4, UP0, UPT, UR4, 0x80, URZ ;  /* 0x0000008004047890 */ /* 0x002fc8000ff1e0ff */
[----:B------:R-:W-:Y:S02]  /*0130*/  UIADD3.X UR5, UPT, UPT, URZ, UR5, URZ, UP0, !UPT ;  /* 0x00000005ff057290 */ /* 0x000fe400087fe4ff */
[----:B------:R-:W-:-:S04]  /*0140*/  IMAD.U32 R24, RZ, RZ, UR4 ;  /* 0x00000004ff187e24 */ /* 0x000fc8000f8e00ff */
[----:B------:R-:W-:-:S07]  /*0150*/  IMAD.U32 R25, RZ, RZ, UR5 ;  /* 0x00000005ff197e24 */ /* 0x000fce000f8e00ff */
.L_x_17:
[----:B0-----:R-:W2:Y:S01]  /*0160*/  LDG.E.128 R8, desc[UR36][R24.64+-0x80] ;  /* 0xffff802418087981 */ /* 0x001ea2000c1e1d00 */
[----:B------:R-:W-:Y:S01]  /*0170*/  MOV R18, 0x0 ;  /* 0x0000000000127802 */ /* 0x000fe20000000f00 */
[----:B------:R-:W0:Y:S01]  /*0180*/  LDCU.64 UR4, c[0x4][0x10] ;  /* 0x01000200ff0477ac */ /* 0x000e220008000a00 */
[----:B------:R-:W-:Y:S02]  /*0190*/  VIADD R17, R17, 0x10 ;  /* 0x0000001011117836 */ /* 0x000fe40000000000 */
[----:B------:R1:W3:Y:S01]  /*01a0*/  LDC.64 R12, c[0x4][R18] ;  /* 0x01000000120c7b82 */ /* 0x0002e20000000a00 */
[----:B------:R-:W-:Y:S02]  /*01b0*/  IMAD.MOV.U32 R6, RZ, RZ, R2 ;  /* 0x000000ffff067224 */ /* 0x000fe400078e0002 */
[----:B------:R-:W-:Y:S01]  /*01c0*/  ISETP.NE.AND P0, PT, R17, RZ, PT ;  /* 0x000000ff1100720c */ /* 0x000fe20003f05270 */
[----:B------:R-:W-:-:S03]  /*01d0*/  IMAD.MOV.U32 R7, RZ, RZ, R16 ;  /* 0x000000ffff077224 */ /* 0x000fc600078e0010 */
[----:B------:R-:W-:Y:S02]  /*01e0*/  P2R R23, PR, RZ, 0x1 ;  /* 0x00000001ff177803 */ /* 0x000fe40000000000 */
[----:B0-----:R-:W-:Y:S01]  /*01f0*/  MOV R4, UR4 ;  /* 0x0000000400047c02 */ /* 0x001fe20008000f00 */
[----:B------:R-:W-:Y:S01]  /*0200*/  IMAD.U32 R5, RZ, RZ, UR5 ;  /* 0x00000005ff057e24 */ /* 0x000fe2000f8e00ff */
[----:B--23--:R1:W-:Y:S06]  /*0210*/  STL.128 [R1], R8 ;  /* 0x0000000801007387 */ /* 0x00c3ec0000100c00 */
[----:B------:R-:W-:-:S07]  /*0220*/  LEPC R20, `(.L_x_1) ;  /* 0x000000001014794e */ /* 0x000fce0000000000 */
[----:B-1----:R-:W-:Y:S05]  /*0230*/  CALL.ABS.NOINC R12 ;  /* 0x000000000c007343 */ /* 0x002fea0003c00000 */
.L_x_1:
[----:B------:R-:W2:Y:S01]  /*0240*/  LDG.E.128 R8, desc[UR36][R24.64+-0x70] ;  /* 0xffff902418087981 */ /* 0x000ea2000c1e1d00 */
[----:B------:R0:W1:Y:S01]  /*0250*/  LDC.64 R12, c[0x4][R18] ;  /* 0x01000000120c7b82 */ /* 0x0000620000000a00 */
[----:B------:R-:W3:Y:S01]  /*0260*/  LDCU.64 UR4, c[0x4][0x10] ;  /* 0x01000200ff0477ac */ /* 0x000ee20008000a00 */
[----:B------:R-:W-:Y:S02]  /*0270*/  IMAD.MOV.U32 R6, RZ, RZ, R2 ;  /* 0x000000ffff067224 */ /* 0x000fe400078e0002 */
[----:B------:R-:W-:Y:S01]  /*0280*/  IMAD.MOV.U32 R7, RZ, RZ, R16 ;  /* 0x000000ffff077224 */ /* 0x000fe200078e0010 */
[----:B---3--:R-:W-:Y:S01]  /*0290*/  MOV R4, UR4 ;  /* 0x0000000400047c02 */ /* 0x008fe20008000f00 */
[----:B------:R-:W-:Y:S01]  /*02a0*/  IMAD.U32 R5, RZ, RZ, UR5 ;  /* 0x00000005ff057e24 */ /* 0x000fe2000f8e00ff */
[----:B-12---:R0:W-:Y:S06]  /*02b0*/  STL.128 [R1], R8 ;  /* 0x0000000801007387 */ /* 0x0061ec0000100c00 */
[----:B------:R-:W-:-:S07]  /*02c0*/  LEPC R20, `(.L_x_2) ;  /* 0x000000001014794e */ /* 0x000fce0000000000 */
[----:B0-----:R-:W-:Y:S05]  /*02d0*/  CALL.ABS.NOINC R12 ;  /* 0x000000000c007343 */ /* 0x001fea0003c00000 */
.L_x_2:
[----:B------:R-:W2:Y:S01]  /*02e0*/  LDG.E.128 R8, desc[UR36][R24.64+-0x60] ;  /* 0xffffa02418087981 */ /* 0x000ea2000c1e1d00 */
[----:B------:R0:W1:Y:S01]  /*02f0*/  LDC.64 R12, c[0x4][R18] ;  /* 0x01000000120c7b82 */ /* 0x0000620000000a00 */
[----:B------:R-:W3:Y:S01]  /*0300*/  LDCU.64 UR4, c[0x4][0x10] ;  /* 0x01000200ff0477ac */ /* 0x000ee20008000a00 */
[----:B------:R-:W-:Y:S01]  /*0310*/  IMAD.MOV.U32 R6, RZ, RZ, R2 ;  /* 0x000000ffff067224 */ /* 0x000fe200078e0002 */
[----:B------:R-:W-:Y:S02]  /*0320*/  MOV R7, R16 ;  /* 0x0000001000077202 */ /* 0x000fe40000000f00 */
[----:B---3--:R-:W-:Y:S01]  /*0330*/  MOV R4, UR4 ;  /* 0x0000000400047c02 */ /* 0x008fe20008000f00 */
[----:B------:R-:W-:Y:S01]  /*0340*/  IMAD.U32 R5, RZ, RZ, UR5 ;  /* 0x00000005ff057e24 */ /* 0x000fe2000f8e00ff */
[----:B-12---:R0:W-:Y:S06]  /*0350*/  STL.128 [R1], R8 ;  /* 0x0000000801007387 */ /* 0x0061ec0000100c00 */
[----:B------:R-:W-:-:S07]  /*0360*/  LEPC R20, `(.L_x_3) ;  /* 0x000000001014794e */ /* 0x000fce0000000000 */
[----:B0-----:R-:W-:Y:S05]  /*0370*/  CALL.ABS.NOINC R12 ;  /* 0x000000000c007343 */ /* 0x001fea0003c00000 */
.L_x_3:
[----:B------:R-:W2:Y:S01]  /*0380*/  LDG.E.128 R8, desc[UR36][R24.64+-0x50] ;  /* 0xffffb02418087981 */ /* 0x000ea2000c1e1d00 */
[----:B------:R0:W1:Y:S01]  /*0390*/  LDC.64 R12, c[0x4][R18] ;  /* 0x01000000120c7b82 */ /* 0x0000620000000a00 */
[----:B------:R-:W3:Y:S01]  /*03a0*/  LDCU.64 UR4, c[0x4][0x10] ;  /* 0x01000200ff0477ac */ /* 0x000ee20008000a00 */
[----:B------:R-:W-:Y:S01]  /*03b0*/  MOV R6, R2 ;  /* 0x0000000200067202 */ /* 0x000fe20000000f00 */
[----:B------:R-:W-:Y:S02]  /*03c0*/  IMAD.MOV.U32 R7, RZ, RZ, R16 ;  /* 0x000000ffff077224 */ /* 0x000fe400078e0010 */
[----:B---3--:R-:W-:Y:S02]  /*03d0*/  IMAD.U32 R4, RZ, RZ, UR4 ;  /* 0x00000004ff047e24 */ /* 0x008fe4000f8e00ff */
[----:B------:R-:W-:Y:S01]  /*03e0*/  IMAD.U32 R5, RZ, RZ, UR5 ;  /* 0x00000005ff057e24 */ /* 0x000fe2000f8e00ff */
[----:B-12---:R0:W-:Y:S06]  /*03f0*/  STL.128 [R1], R8 ;  /* 0x0000000801007387 */ /* 0x0061ec0000100c00 */
[----:B------:R-:W-:-:S07]  /*0400*/  LEPC R20, `(.L_x_4) ;  /* 0x000000001014794e */ /* 0x000fce0000000000 */
[----:B0-----:R-:W-:Y:S05]  /*0410*/  CALL.ABS.NOINC R12 ;  /* 0x000000000c007343 */ /* 0x001fea0003c00000 */
.L_x_4:
[----:B------:R-:W2:Y:S01]  /*0420*/  LDG.E.128 R8, desc[UR36][R24.64+-0x40] ;  /* 0xffffc02418087981 */ /* 0x000ea2000c1e1d00 */
[----:B------:R0:W1:Y:S01]  /*0430*/  LDC.64 R12, c[0x4][R18] ;  /* 0x01000000120c7b82 */ /* 0x0000620000000a00 */
[----:B------:R-:W3:Y:S01]  /*0440*/  LDCU.64 UR4, c[0x4][0x10] ;  /* 0x01000200ff0477ac */ /* 0x000ee20008000a00 */
[----:B------:R-:W-:Y:S02]  /*0450*/  IMAD.MOV.U32 R6, RZ, RZ, R2 ;  /* 0x000000ffff067224 */ /* 0x000fe400078e0002 */
[----:B------:R-:W-:Y:S02]  /*0460*/  IMAD.MOV.U32 R7, RZ, RZ, R16 ;  /* 0x000000ffff077224 */ /* 0x000fe400078e0010 */
[----:B---3--:R-:W-:Y:S01]  /*0470*/  IMAD.U32 R4, RZ, RZ, UR4 ;  /* 0x00000004ff047e24 */ /* 0x008fe2000f8e00ff */
[----:B------:R-:W-:Y:S01]  /*0480*/  MOV R5, UR5 ;  /* 0x0000000500057c02 */ /* 0x000fe20008000f00 */
[----:B-12---:R0:W-:Y:S06]  /*0490*/  STL.128 [R1], R8 ;  /* 0x0000000801007387 */ /* 0x0061ec0000100c00 */
[----:B------:R-:W-:-:S07]  /*04a0*/  LEPC R20, `(.L_x_5) ;  /* 0x000000001014794e */ /* 0x000fce0000000000 */
[----:B0-----:R-:W-:Y:S05]  /*04b0*/  CALL.ABS.NOINC R12 ;  /* 0x000000000c007343 */ /* 0x001fea0003c00000 */
.L_x_5:
        /* <DEDUP_REMOVED lines=10> */
.L_x_6:
        /* <DEDUP_REMOVED lines=10> */
.L_x_7:
        /* <DEDUP_REMOVED lines=10> */
.L_x_8:
        /* <DEDUP_REMOVED lines=10> */
.L_x_9:
        /* <DEDUP_REMOVED lines=10> */
.L_x_10:
        /* <DEDUP_REMOVED lines=10> */
.L_x_11:
        /* <DEDUP_REMOVED lines=10> */
.L_x_12:
        /* <DEDUP_REMOVED lines=10> */
.L_x_13:
        /* <DEDUP_REMOVED lines=10> */
.L_x_14:
        /* <DEDUP_REMOVED lines=10> */
.L_x_15:
        /* <DEDUP_REMOVED lines=10> */
.L_x_16:
[----:B------:R-:W-:Y:S02]  /*0ba0*/  ISETP.NE.AND P6, PT, R23, RZ, PT ;  /* 0x000000ff1700720c */ /* 0x000fe40003fc5270 */
[----:B------:R-:W-:-:S05]  /*0bb0*/  IADD3 R24, P0, PT, R24, 0x100, RZ ;  /* 0x0000010018187810 */ /* 0x000fca0007f1e0ff */
[----:B------:R-:W-:-:S06]  /*0bc0*/  IMAD.X R25, RZ, RZ, R25, P0 ;  /* 0x000000ffff197224 */ /* 0x000fcc00000e0619 */
[----:B------:R-:W-:Y:S05]  /*0bd0*/  @P6 BRA `(.L_x_17) ;  /* 0xfffffff400606947 */ /* 0x000fea000383ffff */
[----:B------:R-:W-:Y:S05]  /*0be0*/  BSYNC.RECONVERGENT B6 ;  /* 0x0000000000067941 */ /* 0x000fea0003800200 */
.L_x_0:
[----:B------:R-:W-:-:S13]  /*0bf0*/  ISETP.NE.AND P0, PT, R22, RZ, PT ;  /* 0x000000ff1600720c */ /* 0x000fda0003f05270 */
[----:B0-----:R-:W-:Y:S05]  /*0c00*/  @!P0 EXIT ;  /* 0x000000000000894d */ /* 0x001fea0003800000 */
[----:B------:R-:W0:Y:S01]  /*0c10*/  LDC R18, c[0x0][0x388] ;  /* 0x0000e200ff127b82 */ /* 0x000e220000000800 */
[----:B------:R-:W-:Y:S02]  /*0c20*/  ISETP.GE.U32.AND P0, PT, R22, 0x8, PT ;  /* 0x000000081600780c */ /* 0x000fe40003f06070 */
[----:B0-----:R-:W-:-:S11]  /*0c30*/  LOP3.LUT R18, R18, 0x7, RZ, 0xc0, !PT ;  /* 0x0000000712127812 */ /* 0x001fd600078ec0ff */
[----:B------:R-:W-:Y:S05]  /*0c40*/  @!P0 BRA `(.L_x_18) ;  /* 0x0000000400508947 */ /* 0x000fea0003800000 */
[----:B------:R-:W0:Y:S01]  /*0c50*/  LDC.64 R22, c[0x0][0x380] ;  /* 0x0000e000ff167b82 */ /* 0x000e220000000a00 */
[----:B------:R-:W-:Y:S01]  /*0c60*/  MOV R17, 0x0 ;  /* 0x0000000000117802 */ /* 0x000fe20000000f00 */
[----:B------:R-:W1:Y:S01]  /*0c70*/  LDCU.64 UR4, c[0x4][0x10] ;  /* 0x01000200ff0477ac */ /* 0x000e620008000a00 */
[----:B0-----:R-:W-:-:S05]  /*0c80*/  IMAD.WIDE.U32 R22, R19, 0x10, R22 ;  /* 0x0000001013167825 */ /* 0x001fca00078e0016 */
[----:B------:R-:W2:Y:S01]  /*0c90*/  LDG.E.128 R8, desc[UR36][R22.64] ;  /* 0x0000002416087981 */ /* 0x000ea2000c1e1d00 */
[----:B------:R0:W3:Y:S01]  /*0ca0*/  LDC.64 R12, c[0x4][R17] ;  /* 0x01000000110c7b82 */ /* 0x0000e20000000a00 */
[----:B-1----:R-:W-:Y:S01]  /*0cb0*/  MOV R4, UR4 ;  /* 0x0000000400047c02 */ /* 0x002fe20008000f00 */
[----:B------:R-:W-:Y:S01]  /*0cc0*/  IMAD.U32 R5, RZ, RZ, UR5 ;  /* 0x00000005ff057e24 */ /* 0x000fe2000f8e00ff */
[----:B------:R-:W-:Y:S01]  /*0cd0*/  MOV R7, R16 ;  /* 0x0000001000077202 */ /* 0x000fe20000000f00 */
[----:B------:R-:W-:Y:S01]  /*0ce0*/  IMAD.MOV.U32 R6, RZ, RZ, R2 ;  /* 0x000000ffff067224 */ /* 0x000fe200078e0002 */
[----:B--23--:R0:W-:Y:S06]  /*0cf0*/  STL.128 [R1], R8 ;  /* 0x0000000801007387 */ /* 0x00c1ec0000100c00 */
[----:B------:R-:W-:-:S07]  /*0d00*/  LEPC R20, `(.L_x_19) ;  /* 0x000000001014794e */ /* 0x000fce0000000000 */
[----:B0-----:R-:W-:Y:S05]  /*0d10*/  CALL.ABS.NOINC R12 ;  /* 0x000000000c007343 */ /* 0x001fea0003c00000 */
.L_x_19:
        /* <DEDUP_REMOVED lines=10> */
.L_x_20:
        /* <DEDUP_REMOVED lines=10> */
.L_x_21:
        /* <DEDUP_REMOVED lines=10> */
.L_x_22:
        /* <DEDUP_REMOVED lines=10> */
.L_x_23:
        /* <DEDUP_REMOVED lines=10> */
.L_x_24:
        /* <DEDUP_REMOVED lines=10> */
.L_x_25:
        /* <DEDUP_REMOVED lines=8> */
[----:B0-----:R-:W-:-:S07]  /*1160*/  LEPC R20, `(.L_x_26) ;  /* 0x000000001014794e */ /* 0x001fce0000000000 */
[----:B------:R-:W-:Y:S05]  /*1170*/  CALL.ABS.NOINC R8 ;  /* 0x0000000008007343 */ /* 0x000fea0003c00000 */
.L_x_26:
[----:B------:R-:W-:-:S07]  /*1180*/  VIADD R19, R19, 0x8 ;  /* 0x0000000813137836 */ /* 0x000fce0000000000 */
.L_x_18:
[----:B------:R-:W-:-:S13]  /*1190*/  ISETP.NE.AND P0, PT, R18, RZ, PT ;  /* 0x000000ff1200720c */ /* 0x000fda0003f05270 */
[----:B------:R-:W-:Y:S05]  /*11a0*/  @!P0 EXIT ;  /* 0x000000000000894d */ /* 0x000fea0003800000 */
        /* <DEDUP_REMOVED lines=17> */
.L_x_28:
        /* <DEDUP_REMOVED lines=10> */
.L_x_29:
        /* <DEDUP_REMOVED lines=10> */
.L_x_30:
        /* <DEDUP_REMOVED lines=8> */
[----:B0-----:R-:W-:-:S07]  /*1480*/  LEPC R20, `(.L_x_31) ;  /* 0x000000001014794e */ /* 0x001fce0000000000 */
[----:B------:R-:W-:Y:S05]  /*1490*/  CALL.ABS.NOINC R8 ;  /* 0x0000000008007343 */ /* 0x000fea0003c00000 */
.L_x_31:
[----:B------:R-:W-:-:S07]  /*14a0*/  VIADD R19, R19, 0x4 ;  /* 0x0000000413137836 */ /* 0x000fce0000000000 */
.L_x_27:
[----:B------:R-:W-:-:S13]  /*14b0*/  ISETP.NE.AND P0, PT, R18, RZ, PT ;  /* 0x000000ff1200720c */ /* 0x000fda0003f05270 */
[----:B------:R-:W-:Y:S05]  /*14c0*/  @!P0 EXIT ;  /* 0x000000000000894d */ /* 0x000fea0003800000 */
[----:B------:R-:W0:Y:S01]  /*14d0*/  LDC.64 R22, c[0x0][0x380] ;  /* 0x0000e000ff167b82 */ /* 0x000e220000000a00 */
[----:B------:R-:W-:Y:S02]  /*14e0*/  IMAD.MOV R18, RZ, RZ, -R18 ;  /* 0x000000ffff127224 */ /* 0x000fe400078e0a12 */
[----:B0-----:R-:W-:-:S05]  /*14f0*/  IMAD.WIDE.U32 R22, R19, 0x10, R22 ;  /* 0x0000001013167825 */ /* 0x001fca00078e0016 */
[----:B------:R-:W-:-:S07]  /*1500*/  MOV R17, R23 ;  /* 0x0000001700117202 */ /* 0x000fce0000000f00 */
.L_x_33:
[----:B------:R-:W-:Y:S01]  /*1510*/  IMAD.MOV.U32 R23, RZ, RZ, R17 ;  /* 0x000000ffff177224 */ /* 0x000fe200078e0011 */
[----:B------:R-:W-:Y:S01]  /*1520*/  MOV R8, 0x0 ;  /* 0x0000000000087802 */ /* 0x000fe20000000f00 */
[----:B------:R-:W0:Y:S03]  /*1530*/  LDCU.64 UR4, c[0x4][0x10] ;  /* 0x01000200ff0477ac */ /* 0x000e260008000a00 */
[----:B------:R-:W2:Y:S01]  /*1540*/  LDG.E.128 R12, desc[UR36][R22.64] ;  /* 0x00000024160c7981 */ /* 0x000ea2000c1e1d00 */
[----:B------:R-:W-:Y:S01]  /*1550*/  VIADD R18, R18, 0x1 ;  /* 0x0000000112127836 */ /* 0x000fe20000000000 */
[----:B------:R-:W1:Y:S01]  /*1560*/  LDC.64 R8, c[0x4][R8] ;  /* 0x0100000008087b82 */ /* 0x000e620000000a00 */
[----:B------:R-:W-:Y:S01]  /*1570*/  IMAD.MOV.U32 R6, RZ, RZ, R2 ;  /* 0x000000ffff067224 */ /* 0x000fe200078e0002 */
[----:B------:R-:W-:Y:S02]  /*1580*/  MOV R7, R16 ;  /* 0x0000001000077202 */ /* 0x000fe40000000f00 */
[----:B------:R-:W-:-:S04]  /*1590*/  ISETP.NE.AND P0, PT, R18, RZ, PT ;  /* 0x000000ff1200720c */ /* 0x000fc80003f05270 */
[----:B------:R-:W-:Y:S02]  /*15a0*/  P2R R19, PR, RZ, 0x1 ;  /* 0x00000001ff137803 */ /* 0x000fe40000000000 */
[----:B0-----:R-:W-:Y:S01]  /*15b0*/  MOV R4, UR4 ;  /* 0x0000000400047c02 */ /* 0x001fe20008000f00 */
[----:B------:R-:W-:Y:S01]  /*15c0*/  IMAD.U32 R5, RZ, RZ, UR5 ;  /* 0x00000005ff057e24 */ /* 0x000fe2000f8e00ff */
[----:B-12---:R0:W-:Y:S06]  /*15d0*/  STL.128 [R1], R12 ;  /* 0x0000000c01007387 */ /* 0x0061ec0000100c00 */
[----:B------:R-:W-:-:S07]  /*15e0*/  LEPC R20, `(.L_x_32) ;  /* 0x000000001014794e */ /* 0x000fce0000000000 */
[----:B0-----:R-:W-:Y:S05]  /*15f0*/  CALL.ABS.NOINC R8 ;  /* 0x0000000008007343 */ /* 0x001fea0003c00000 */
.L_x_32:
[----:B------:R-:W-:Y:S02]  /*1600*/  ISETP.NE.AND P6, PT, R19, RZ, PT ;  /* 0x000000ff1300720c */ /* 0x000fe40003fc5270 */
[----:B------:R-:W-:-:S05]  /*1610*/  IADD3 R22, P0, PT, R22, 0x10, RZ ;  /* 0x0000001016167810 */ /* 0x000fca0007f1e0ff */
[----:B------:R-:W-:-:S06]  /*1620*/  IMAD.X R17, RZ, RZ, R17, P0 ;  /* 0x000000ffff117224 */ /* 0x000fcc00000e0611 */
[----:B------:R-:W-:Y:S05]  /*1630*/  @P6 BRA `(.L_x_33) ;  /* 0xfffffffc00b46947 */ /* 0x000fea000383ffff */
[----:B------:R-:W-:Y:S05]  /*1640*/  EXIT ;  /* 0x000000000000794d */ /* 0x000fea0003800000 */
.L_x_34:
[----:B------:R-:W-:-:S00]  /*1650*/  BRA `(.L_x_34) ;  /* 0xfffffffc00fc7947 */ /* 0x000fc0000383ffff */
[----:B------:R-:W-:-:S00]  /*1660*/  NOP ;  /* 0x0000000000007918 */ /* 0x000fc00000000000 */
        /* <DEDUP_REMOVED lines=9> */
.L_x_70:


//--------------------- .text._Z18print_debug_kernelIoEvPKT_i --------------------------
	.section	.text._Z18print_debug_kernelIoEvPKT_i,"ax",@progbits
	.align	128
        .global         _Z18print_debug_kernelIoEvPKT_i
        .type           _Z18print_debug_kernelIoEvPKT_i,@function
        .size           _Z18print_debug_kernelIoEvPKT_i,(.L_x_71 - _Z18print_debug_kernelIoEvPKT_i)
        .other          _Z18print_debug_kernelIoEvPKT_i,@"STO_CUDA_ENTRY STV_DEFAULT"
_Z18print_debug_kernelIoEvPKT_i:
.text._Z18print_debug_kernelIoEvPKT_i:
        /* <DEDUP_REMOVED lines=10> */
[----:B------:R-:W-:Y:S02]  /*00a0*/  IMAD.X R16, RZ, RZ, UR5, P0 ;  /* 0x00000005ff107e24 */ /* 0x000fe400080e06ff */
[----:B------:R-:W-:Y:S01]  /*00b0*/  HFMA2 R19, -RZ, RZ, 0, 0 ;  /* 0x00000000ff137431 */ /* 0x000fe200000001ff */
[----:B------:R-:W-:-:S08]  /*00c0*/  LOP3.LUT R22, R0, 0xf, RZ, 0xc0, !PT ;  /* 0x0000000f00167812 */ /* 0x000fd000078ec0ff */
[----:B------:R-:W-:Y:S05]  /*00d0*/  @!P1 BRA `(.L_x_35) ;  /* 0x0000000c00c49947 */ /* 0x000fea0003800000 */
[----:B------:R-:W1:Y:S01]  /*00e0*/  LDCU.64 UR4, c[0x0][0x380] ;  /* 0x00007000ff0477ac */ /* 0x000e620008000a00 */
[----:B------:R-:W-:Y:S01]  /*00f0*/  LOP3.LUT R19, R0, 0x7ffffff0, RZ, 0xc0, !PT ;  /* 0x7ffffff000137812 */ /* 0x000fe200078ec0ff */
[----:B------:R-:W-:Y:S04]  /*0100*/  BSSY.RECONVERGENT B6, `(.L_x_35) ;  /* 0x00000ee000067945 */ /* 0x000fe80003800200 */
[----:B------:R-:W-:Y:S01]  /*0110*/  IMAD.MOV R17, RZ, RZ, -R19 ;  /* 0x000000ffff117224 */ /* 0x000fe200078e0a13 */
[----:B-1----:R-:W-:-:S04]  /*0120*/  UIADD3 UR4, UP0, UPT, UR4, 0x80, URZ ;  /* 0x0000008004047890 */ /* 0x002fc8000ff1e0ff */
[----:B------:R-:W-:Y:S02]  /*0130*/  UIADD3.X UR5, UPT, UPT, URZ, UR5, URZ, UP0, !UPT ;  /* 0x00000005ff057290 */ /* 0x000fe400087fe4ff */
[----:B------:R-:W-:-:S04]  /*0140*/  IMAD.U32 R24, RZ, RZ, UR4 ;  /* 0x00000004ff187e24 */ /* 0x000fc8000f8e00ff */
[----:B------:R-:W-:-:S07]  /*0150*/  MOV R25, UR5 ;  /* 0x0000000500197c02 */ /* 0x000fce0008000f00 */
.L_x_52:
[----:B0-----:R-:W2:Y:S01]  /*0160*/  LDG.E.128 R4, desc[UR36][R24.64+-0x80] ;  /* 0xffff802418047981 */ /* 0x001ea2000c1e1d00 */
[----:B------:R-:W-:Y:S01]  /*0170*/  MOV R18, 0x0 ;  /* 0x0000000000127802 */ /* 0x000fe20000000f00 */
[----:B------:R-:W0:Y:S01]  /*0180*/  LDCU.64 UR4, c[0x4][0x8] ;  /* 0x01000100ff0477ac */ /* 0x000e220008000a00 */
[----:B------:R-:W-:Y:S02]  /*0190*/  VIADD R17, R17, 0x10 ;  /* 0x0000001011117836 */ /* 0x000fe40000000000 */
[----:B------:R1:W3:Y:S03]  /*01a0*/  LDC.64 R12, c[0x4][R18] ;  /* 0x01000000120c7b82 */ /* 0x0002e60000000a00 */
[----:B------:R-:W-:-:S04]  /*01b0*/  ISETP.NE.AND P0, PT, R17, RZ, PT ;  /* 0x000000ff1100720c */ /* 0x000fc80003f05270 */
[----:B------:R-:W-:Y:S01]  /*01c0*/  P2R R23, PR, RZ, 0x1 ;  /* 0x00000001ff177803 */ /* 0x000fe20000000000 */
[----:B--2---:R-:W-:Y:S01]  /*01d0*/  IMAD.MOV.U32 R8, RZ, RZ, R6 ;  /* 0x000000ffff087224 */ /* 0x004fe200078e0006 */
[----:B------:R-:W-:Y:S01]  /*01e0*/  MOV R10, R4 ;  /* 0x00000004000a7202 */ /* 0x000fe20000000f00 */
[----:B------:R-:W-:Y:S01]  /*01f0*/  IMAD.MOV.U32 R9, RZ, RZ, R7 ;  /* 0x000000ffff097224 */ /* 0x000fe200078e0007 */
[----:B0-----:R-:W-:Y:S01]  /*0200*/  MOV R4, UR4 ;  /* 0x0000000400047c02 */ /* 0x001fe20008000f00 */
[----:B------:R-:W-:Y:S01]  /*0210*/  IMAD.MOV.U32 R11, RZ, RZ, R5 ;  /* 0x000000ffff0b7224 */ /* 0x000fe200078e0005 */
[----:B------:R-:W-:Y:S01]  /*0220*/  MOV R7, R16 ;  /* 0x0000001000077202 */ /* 0x000fe20000000f00 */
[----:B------:R-:W-:Y:S02]  /*0230*/  IMAD.U32 R5, RZ, RZ, UR5 ;  /* 0x00000005ff057e24 */ /* 0x000fe4000f8e00ff */
[----:B------:R-:W-:Y:S01]  /*0240*/  IMAD.MOV.U32 R6, RZ, RZ, R2 ;  /* 0x000000ffff067224 */ /* 0x000fe200078e0002 */
[----:B---3--:R1:W-:Y:S06]  /*0250*/  STL.128 [R1], R8 ;  /* 0x0000000801007387 */ /* 0x0083ec0000100c00 */
[----:B------:R-:W-:-:S07]  /*0260*/  LEPC R20, `(.L_x_36) ;  /* 0x000000001014794e */ /* 0x000fce0000000000 */
[----:B-1----:R-:W-:Y:S05]  /*0270*/  CALL.ABS.NOINC R12 ;  /* 0x000000000c007343 */ /* 0x002fea0003c00000 */
.L_x_36:
[----:B------:R-:W2:Y:S01]  /*0280*/  LDG.E.128 R4, desc[UR36][R24.64+-0x70] ;  /* 0xffff902418047981 */ /* 0x000ea2000c1e1d00 */
[----:B------:R0:W1:Y:S01]  /*0290*/  LDC.64 R12, c[0x4][R18] ;  /* 0x01000000120c7b82 */ /* 0x0000620000000a00 */
[----:B------:R-:W3:Y:S01]  /*02a0*/  LDCU.64 UR4, c[0x4][0x8] ;  /* 0x01000100ff0477ac */ /* 0x000ee20008000a00 */
[----:B--2---:R-:W-:Y:S01]  /*02b0*/  IMAD.MOV.U32 R8, RZ, RZ, R6 ;  /* 0x000000ffff087224 */ /* 0x004fe200078e0006 */
[----:B------:R-:W-:Y:S01]  /*02c0*/  MOV R10, R4 ;  /* 0x00000004000a7202 */ /* 0x000fe20000000f00 */
[----:B------:R-:W-:Y:S02]  /*02d0*/  IMAD.MOV.U32 R9, RZ, RZ, R7 ;  /* 0x000000ffff097224 */ /* 0x000fe400078e0007 */
[----:B------:R-:W-:Y:S01]  /*02e0*/  IMAD.MOV.U32 R11, RZ, RZ, R5 ;  /* 0x000000ffff0b7224 */ /* 0x000fe200078e0005 */
[----:B---3--:R-:W-:Y:S01]  /*02f0*/  MOV R5, UR5 ;  /* 0x0000000500057c02 */ /* 0x008fe20008000f00 */
[----:B------:R-:W-:Y:S02]  /*0300*/  IMAD.U32 R4, RZ, RZ, UR4 ;  /* 0x00000004ff047e24 */ /* 0x000fe4000f8e00ff */
[----:B------:R-:W-:Y:S01]  /*0310*/  IMAD.MOV.U32 R6, RZ, RZ, R2 ;  /* 0x000000ffff067224 */ /* 0x000fe200078e0002 */
[----:B------:R0:W-:Y:S01]  /*0320*/  STL.128 [R1], R8 ;  /* 0x0000000801007387 */ /* 0x0001e20000100c00 */
[----:B-1----:R-:W-:-:S07]  /*0330*/  IMAD.MOV.U32 R7, RZ, RZ, R16 ;  /* 0x000000ffff077224 */ /* 0x002fce00078e0010 */
[----:B------:R-:W-:-:S07]  /*0340*/  LEPC R20, `(.L_x_37) ;  /* 0x000000001014794e */ /* 0x000fce0000000000 */
[----:B0-----:R-:W-:Y:S05]  /*0350*/  CALL.ABS.NOINC R12 ;  /* 0x000000000c007343 */ /* 0x001fea0003c00000 */
.L_x_37:
[----:B------:R-:W2:Y:S01]  /*0360*/  LDG.E.128 R4, desc[UR36][R24.64+-0x60] ;  /* 0xffffa02418047981 */ /* 0x000ea2000c1e1d00 */
[----:B------:R0:W1:Y:S01]  /*0370*/  LDC.64 R12, c[0x4][R18] ;  /* 0x01000000120c7b82 */ /* 0x0000620000000a00 */
[----:B------:R-:W3:Y:S01]  /*0380*/  LDCU.64 UR4, c[0x4][0x8] ;  /* 0x01000100ff0477ac */ /* 0x000ee20008000a00 */
[----:B--2---:R-:W-:Y:S01]  /*0390*/  MOV R8, R6 ;  /* 0x0000000600087202 */ /* 0x004fe20000000f00 */
[----:B------:R-:W-:Y:S01]  /*03a0*/  IMAD.MOV.U32 R9, RZ, RZ, R7 ;  /* 0x000000ffff097224 */ /* 0x000fe200078e0007 */
[----:B------:R-:W-:Y:S01]  /*03b0*/  MOV R11, R5 ;  /* 0x00000005000b7202 */ /* 0x000fe20000000f00 */
[----:B------:R-:W-:Y:S01]  /*03c0*/  IMAD.MOV.U32 R10, RZ, RZ, R4 ;  /* 0x000000ffff0a7224 */ /* 0x000fe200078e0004 */
[----:B------:R-:W-:Y:S01]  /*03d0*/  MOV R6, R2 ;  /* 0x0000000200067202 */ /* 0x000fe20000000f00 */
[----:B---3--:R-:W-:Y:S02]  /*03e0*/  IMAD.U32 R4, RZ, RZ, UR4 ;  /* 0x00000004ff047e24 */ /* 0x008fe4000f8e00ff */
[----:B------:R-:W-:Y:S01]  /*03f0*/  IMAD.U32 R5, RZ, RZ, UR5 ;  /* 0x00000005ff057e24 */ /* 0x000fe2000f8e00ff */
[----:B------:R0:W-:Y:S01]  /*0400*/  STL.128 [R1], R8 ;  /* 0x0000000801007387 */ /* 0x0001e20000100c00 */
[----:B-1----:R-:W-:-:S07]  /*0410*/  IMAD.MOV.U32 R7, RZ, RZ, R16 ;  /* 0x000000ffff077224 */ /* 0x002fce00078e0010 */
[----:B------:R-:W-:-:S07]  /*0420*/  LEPC R20, `(.L_x_38) ;  /* 0x000000001014794e */ /* 0x000fce0000000000 */
[----:B0-----:R-:W-:Y:S05]  /*0430*/  CALL.ABS.NOINC R12 ;  /* 0x000000000c007343 */ /* 0x001fea0003c00000 */
.L_x_38:
[----:B------:R-:W2:Y:S01]  /*0440*/  LDG.E.128 R4, desc[UR36][R24.64+-0x50] ;  /* 0xffffb02418047981 */ /* 0x000ea2000c1e1d00 */
[----:B------:R0:W1:Y:S01]  /*0450*/  LDC.64 R12, c[0x4][R18] ;  /* 0x01000000120c7b82 */ /* 0x0000620000000a00 */
[----:B------:R-:W3:Y:S01]  /*0460*/  LDCU.64 UR4, c[0x4][0x8] ;  /* 0x01000100ff0477ac */ /* 0x000ee20008000a00 */
[----:B--2---:R-:W-:Y:S01]  /*0470*/  IMAD.MOV.U32 R8, RZ, RZ, R6 ;  /* 0x000000ffff087224 */ /* 0x004fe200078e0006 */
[----:B------:R-:W-:Y:S01]  /*0480*/  MOV R9, R7 ;  /* 0x0000000700097202 */ /* 0x000fe20000000f00 */
[----:B------:R-:W-:Y:S01]  /*0490*/  IMAD.MOV.U32 R10, RZ, RZ, R4 ;  /* 0x000000ffff0a7224 */ /* 0x000fe200078e0004 */
[----:B---3--:R-:W-:Y:S01]  /*04a0*/  MOV R4, UR4 ;  /* 0x0000000400047c02 */ /* 0x008fe20008000f00 */
[----:B------:R-:W-:Y:S01]  /*04b0*/  IMAD.MOV.U32 R11, RZ, RZ, R5 ;  /* 0x000000ffff0b7224 */ /* 0x000fe200078e0005 */
[----:B------:R-:W-:Y:S01]  /*04c0*/  MOV R7, R16 ;  /* 0x0000001000077202 */ /* 0x000fe20000000f00 */
[----:B------:R-:W-:Y:S02]  /*04d0*/  IMAD.U32 R5, RZ, RZ, UR5 ;  /* 0x00000005ff057e24 */ /* 0x000fe4000f8e00ff */
[----:B------:R-:W-:Y:S01]  /*04e0*/  IMAD.MOV.U32 R6, RZ, RZ, R2 ;  /* 0x000000ffff067224 */ /* 0x000fe200078e0002 */
[----:B-1----:R0:W-:Y:S06]  /*04f0*/  STL.128 [R1], R8 ;  /* 0x0000000801007387 */ /* 0x0021ec0000100c00 */
[----:B------:R-:W-:-:S07]  /*0500*/  LEPC R20, `(.L_x_39) ;  /* 0x000000001014794e */ /* 0x000fce0000000000 */
[----:B0-----:R-:W-:Y:S05]  /*0510*/  CALL.ABS.NOINC R12 ;  /* 0x000000000c007343 */ /* 0x001fea0003c00000 */
.L_x_39:
        /* <DEDUP_REMOVED lines=14> */
.L_x_40:
        /* <DEDUP_REMOVED lines=14> */
.L_x_41:
        /* <DEDUP_REMOVED lines=14> */
.L_x_42:
        /* <DEDUP_REMOVED lines=14> */
.L_x_43:
        /* <DEDUP_REMOVED lines=14> */
.L_x_44:
        /* <DEDUP_REMOVED lines=14> */
.L_x_45:
        /* <DEDUP_REMOVED lines=14> */
.L_x_46:
        /* <DEDUP_REMOVED lines=14> */
.L_x_47:
        /* <DEDUP_REMOVED lines=14> */
.L_x_48:
        /* <DEDUP_REMOVED lines=14> */
.L_x_49:
        /* <DEDUP_REMOVED lines=14> */
.L_x_50:
        /* <DEDUP_REMOVED lines=14> */
.L_x_51:
[----:B------:R-:W-:Y:S02]  /*0fa0*/  ISETP.NE.AND P6, PT, R23, RZ, PT ;  /* 0x000000ff1700720c */ /* 0x000fe40003fc5270 */
[----:B------:R-:W-:-:S05]  /*0fb0*/  IADD3 R24, P0, PT, R24, 0x100, RZ ;  /* 0x0000010018187810 */ /* 0x000fca0007f1e0ff */
[----:B------:R-:W-:-:S06]  /*0fc0*/  IMAD.X R25, RZ, RZ, R25, P0 ;  /* 0x000000ffff197224 */ /* 0x000fcc00000e0619 */
[----:B------:R-:W-:Y:S05]  /*0fd0*/  @P6 BRA `(.L_x_52) ;  /* 0xfffffff000606947 */ /* 0x000fea000383ffff */
[----:B------:R-:W-:Y:S05]  /*0fe0*/  BSYNC.RECONVERGENT B6 ;  /* 0x0000000000067941 */ /* 0x000fea0003800200 */
.L_x_35:
        /* <DEDUP_REMOVED lines=12> */
[----:B--2---:R-:W-:Y:S01]  /*10b0*/  IMAD.MOV.U32 R8, RZ, RZ, R6 ;  /* 0x000000ffff087224 */ /* 0x004fe200078e0006 */
[----:B------:R-:W-:Y:S01]  /*10c0*/  MOV R9, R7 ;  /* 0x0000000700097202 */ /* 0x000fe20000000f00 */
[----:B------:R-:W-:Y:S01]  /*10d0*/  IMAD.MOV.U32 R10, RZ, RZ, R4 ;  /* 0x000000ffff0a7224 */ /* 0x000fe200078e0004 */
[----:B-1----:R-:W-:Y:S01]  /*10e0*/  MOV R4, UR4 ;  /* 0x0000000400047c02 */ /* 0x002fe20008000f00 */
[----:B------:R-:W-:Y:S01]  /*10f0*/  IMAD.MOV.U32 R11, RZ, RZ, R5 ;  /* 0x000000ffff0b7224 */ /* 0x000fe200078e0005 */
[----:B------:R-:W-:Y:S01]  /*1100*/  MOV R6, R2 ;  /* 0x0000000200067202 */ /* 0x000fe20000000f00 */
[----:B------:R-:W-:Y:S02]  /*1110*/  IMAD.U32 R5, RZ, RZ, UR5 ;  /* 0x00000005ff057e24 */ /* 0x000fe4000f8e00ff */
[----:B------:R-:W-:Y:S01]  /*1120*/  IMAD.MOV.U32 R7, RZ, RZ, R16 ;  /* 0x000000ffff077224 */ /* 0x000fe200078e0010 */
[----:B---3--:R0:W-:Y:S06]  /*1130*/  STL.128 [R1], R8 ;  /* 0x0000000801007387 */ /* 0x0081ec0000100c00 */
[----:B------:R-:W-:-:S07]  /*1140*/  LEPC R20, `(.L_x_54) ;  /* 0x000000001014794e */ /* 0x000fce0000000000 */
[----:B0-----:R-:W-:Y:S05]  /*1150*/  CALL.ABS.NOINC R12 ;  /* 0x000000000c007343 */ /* 0x001fea0003c00000 */
.L_x_54:
[----:B------:R-:W2:Y:S01]  /*1160*/  LDG.E.128 R4, desc[UR36][R22.64+0x10] ;  /* 0x0000102416047981 */ /* 0x000ea2000c1e1d00 */
[----:B------:R0:W1:Y:S01]  /*1170*/  LDC.64 R12, c[0x4][R17] ;  /* 0x01000000110c7b82 */ /* 0x0000620000000a00 */
[----:B------:R-:W3:Y:S01]  /*1180*/  LDCU.64 UR4, c[0x4][0x8] ;  /* 0x01000100ff0477ac */ /* 0x000ee20008000a00 */
[----:B--2---:R-:W-:Y:S01]  /*1190*/  MOV R8, R6 ;  /* 0x0000000600087202 */ /* 0x004fe20000000f00 */
[----:B------:R-:W-:Y:S01]  /*11a0*/  IMAD.MOV.U32 R9, RZ, RZ, R7 ;  /* 0x000000ffff097224 */ /* 0x000fe200078e0007 */
[----:B------:R-:W-:Y:S01]  /*11b0*/  MOV R10, R4 ;  /* 0x00000004000a7202 */ /* 0x000fe20000000f00 */
[----:B------:R-:W-:Y:S01]  /*11c0*/  IMAD.MOV.U32 R11, RZ, RZ, R5 ;  /* 0x000000ffff0b7224 */ /* 0x000fe200078e0005 */
[----:B---3--:R-:W-:Y:S01]  /*11d0*/  MOV R4, UR4 ;  /* 0x0000000400047c02 */ /* 0x008fe20008000f00 */
[----:B------:R-:W-:Y:S01]  /*11e0*/  IMAD.U32 R5, RZ, RZ, UR5 ;  /* 0x00000005ff057e24 */ /* 0x000fe2000f8e00ff */
[----:B------:R-:W-:Y:S01]  /*11f0*/  MOV R6, R2 ;  /* 0x0000000200067202 */ /* 0x000fe20000000f00 */
[----:B------:R-:W-:Y:S01]  /*1200*/  IMAD.MOV.U32 R7, RZ, RZ, R16 ;  /* 0x000000ffff077224 */ /* 0x000fe200078e0010 */
[----:B-1----:R0:W-:Y:S06]  /*1210*/  STL.128 [R1], R8 ;  /* 0x0000000801007387 */ /* 0x0021ec0000100c00 */
[----:B------:R-:W-:-:S07]  /*1220*/  LEPC R20, `(.L_x_55) ;  /* 0x000000001014794e */ /* 0x000fce0000000000 */
[----:B0-----:R-:W-:Y:S05]  /*1230*/  CALL.ABS.NOINC R12 ;  /* 0x000000000c007343 */ /* 0x001fea0003c00000 */
.L_x_55:
        /* <DEDUP_REMOVED lines=14> */
.L_x_56:
        /* <DEDUP_REMOVED lines=14> */
.L_x_57:
        /* <DEDUP_REMOVED lines=14> */
.L_x_58:
        /* <DEDUP_REMOVED lines=14> */
.L_x_59:
        /* <DEDUP_REMOVED lines=14> */
.L_x_60:
        /* <DEDUP_REMOVED lines=14> */
.L_x_61:
[----:B------:R-:W-:-:S07]  /*1780*/  IADD3 R19, PT, PT, R19, 0x8, RZ ;  /* 0x0000000813137810 */ /* 0x000fce0007ffe0ff */
.L_x_53:
        /* <DEDUP_REMOVED lines=15> */
[----:B------:R-:W-:Y:S01]  /*1880*/  MOV R11, R5 ;  /* 0x00000005000b7202 */ /* 0x000fe20000000f00 */
[----:B-1----:R-:W-:Y:S01]  /*1890*/  IMAD.U32 R4, RZ, RZ, UR4 ;  /* 0x00000004ff047e24 */ /* 0x002fe2000f8e00ff */
[----:B------:R-:W-:Y:S01]  /*18a0*/  MOV R5, UR5 ;  /* 0x0000000500057c02 */ /* 0x000fe20008000f00 */
[----:B------:R-:W-:Y:S01]  /*18b0*/  IMAD.MOV.U32 R6, RZ, RZ, R2 ;  /* 0x000000ffff067224 */ /* 0x000fe200078e0002 */
[----:B------:R-:W-:Y:S01]  /*18c0*/  MOV R7, R16 ;  /* 0x0000001000077202 */ /* 0x000fe20000000f00 */
[----:B---3--:R0:W-:Y:S06]  /*18d0*/  STL.128 [R1], R8 ;  /* 0x0000000801007387 */ /* 0x0081ec0000100c00 */
[----:B------:R-:W-:-:S07]  /*18e0*/  LEPC R20, `(.L_x_63) ;  /* 0x000000001014794e */ /* 0x000fce0000000000 */
[----:B0-----:R-:W-:Y:S05]  /*18f0*/  CALL.ABS.NOINC R12 ;  /* 0x000000000c007343 */ /* 0x001fea0003c00000 */
.L_x_63:
[----:B------:R-:W2:Y:S01]  /*1900*/  LDG.E.128 R4, desc[UR36][R22.64+0x10] ;  /* 0x0000102416047981 */ /* 0x000ea2000c1e1d00 */
[----:B------:R0:W1:Y:S01]  /*1910*/  LDC.64 R12, c[0x4][R17] ;  /* 0x01000000110c7b82 */ /* 0x0000620000000a00 */
[----:B------:R-:W3:Y:S01]  /*1920*/  LDCU.64 UR4, c[0x4][0x8] ;  /* 0x01000100ff0477ac */ /* 0x000ee20008000a00 */
[----:B--2---:R-:W-:Y:S01]  /*1930*/  IMAD.MOV.U32 R8, RZ, RZ, R6 ;  /* 0x000000ffff087224 */ /* 0x004fe200078e0006 */
[----:B------:R-:W-:Y:S01]  /*1940*/  MOV R9, R7 ;  /* 0x0000000700097202 */ /* 0x000fe20000000f00 */
[----:B------:R-:W-:Y:S01]  /*1950*/  IMAD.MOV.U32 R10, RZ, RZ, R4 ;  /* 0x000000ffff0a7224 */ /* 0x000fe200078e0004 */
[----:B------:R-:W-:Y:S01]  /*1960*/  MOV R11, R5 ;  /* 0x00000005000b7202 */ /* 0x000fe20000000f00 */
[----:B---3--:R-:W-:Y:S01]  /*1970*/  IMAD.U32 R4, RZ, RZ, UR4 ;  /* 0x00000004ff047e24 */ /* 0x008fe2000f8e00ff */
[----:B------:R-:W-:Y:S01]  /*1980*/  MOV R5, UR5 ;  /* 0x0000000500057c02 */ /* 0x000fe20008000f00 */
[----:B------:R-:W-:Y:S01]  /*1990*/  IMAD.MOV.U32 R6, RZ, RZ, R2 ;  /* 0x000000ffff067224 */ /* 0x000fe200078e0002 */
[----:B------:R-:W-:Y:S01]  /*19a0*/  MOV R7, R16 ;  /* 0x0000001000077202 */ /* 0x000fe20000000f00 */
[----:B-1----:R0:W-:Y:S06]  /*19b0*/  STL.128 [R1], R8 ;  /* 0x0000000801007387 */ /* 0x0021ec0000100c00 */
[----:B------:R-:W-:-:S07]  /*19c0*/  LEPC R20, `(.L_x_64) ;  /* 0x000000001014794e */ /* 0x000fce0000000000 */
[----:B0-----:R-:W-:Y:S05]  /*19d0*/  CALL.ABS.NOINC R12 ;  /* 0x000000000c007343 */ /* 0x001fea0003c00000 */
.L_x_64:
        /* <DEDUP_REMOVED lines=14> */
.L_x_65:
        /* <DEDUP_REMOVED lines=14> */
.L_x_66:
[----:B------:R-:W-:-:S07]  /*1ba0*/  VIADD R19, R19, 0x4 ;  /* 0x0000000413137836 */ /* 0x000fce0000000000 */
.L_x_62:
[----:B------:R-:W-:-:S13]  /*1bb0*/  ISETP.NE.AND P0, PT, R18, RZ, PT ;  /* 0x000000ff1200720c */ /* 0x000fda0003f05270 */
[----:B------:R-:W-:Y:S05]  /*1bc0*/  @!P0 EXIT ;  /* 0x000000000000894d */ /* 0x000fea0003800000 */
[----:B------:R-:W0:Y:S02]  /*1bd0*/  LDC.64 R4, c[0x0][0x380] ;  /* 0x0000e000ff047b82 */ /* 0x000e240000000a00 */
[----:B0-----:R-:W-:Y:S01]  /*1be0*/  IMAD.WIDE.U32 R4, R19, 0x10, R4 ;  /* 0x0000001013047825 */ /* 0x001fe200078e0004 */
[----:B------:R-:W-:-:S03]  /*1bf0*/  IADD3 R19, PT, PT, -R18, RZ, RZ ;  /* 0x000000ff12137210 */ /* 0x000fc60007ffe1ff */
[----:B------:R-:W-:Y:S01]  /*1c00*/  IMAD.MOV.U32 R18, RZ, RZ, R4 ;  /* 0x000000ffff127224 */ /* 0x000fe200078e0004 */
[----:B------:R-:W-:-:S07]  /*1c10*/  MOV R17, R5 ;  /* 0x0000000500117202 */ /* 0x000fce0000000f00 */
.L_x_68:
[----:B------:R-:W-:Y:S01]  /*1c20*/  IMAD.MOV.U32 R6, RZ, RZ, R18 ;  /* 0x000000ffff067224 */ /* 0x000fe200078e0012 */
[----:B------:R-:W-:Y:S01]  /*1c30*/  MOV R7, R17 ;  /* 0x0000001100077202 */ /* 0x000fe20000000f00 */
[----:B------:R-:W0:Y:S05]  /*1c40*/  LDCU.64 UR4, c[0x4][0x8] ;  /* 0x01000100ff0477ac */ /* 0x000e2a0008000a00 */
[----:B------:R-:W2:Y:S01]  /*1c50*/  LDG.E.128 R4, desc[UR36][R6.64] ;  /* 0x0000002406047981 */ /* 0x000ea2000c1e1d00 */
[----:B------:R-:W-:Y:S01]  /*1c60*/  MOV R12, 0x0 ;  /* 0x00000000000c7802 */ /* 0x000fe20000000f00 */
[----:B------:R-:W-:-:S05]  /*1c70*/  VIADD R19, R19, 0x1 ;  /* 0x0000000113137836 */ /* 0x000fca0000000000 */
[----:B------:R-:W1:Y:S01]  /*1c80*/  LDC.64 R12, c[0x4][R12] ;  /* 0x010000000c0c7b82 */ /* 0x000e620000000a00 */
[----:B------:R-:W-:-:S04]  /*1c90*/  ISETP.NE.AND P0, PT, R19, RZ, PT ;  /* 0x000000ff1300720c */ /* 0x000fc80003f05270 */
[----:B------:R-:W-:Y:S01]  /*1ca0*/  P2R R22, PR, RZ, 0x1 ;  /* 0x00000001ff167803 */ /* 0x000fe20000000000 */
[----:B--2---:R-:W-:Y:S01]  /*1cb0*/  IMAD.MOV.U32 R8, RZ, RZ, R6 ;  /* 0x000000ffff087224 */ /* 0x004fe200078e0006 */
[----:B------:R-:W-:Y:S01]  /*1cc0*/  MOV R9, R7 ;  /* 0x0000000700097202 */ /* 0x000fe20000000f00 */
[----:B------:R-:W-:Y:S01]  /*1cd0*/  IMAD.MOV.U32 R10, RZ, RZ, R4 ;  /* 0x000000ffff0a7224 */ /* 0x000fe200078e0004 */
[----:B------:R-:W-:Y:S01]  /*1ce0*/  MOV R11, R5 ;  /* 0x00000005000b7202 */ /* 0x000fe20000000f00 */
[----:B0-----:R-:W-:Y:S01]  /*1cf0*/  IMAD.U32 R5, RZ, RZ, UR5 ;  /* 0x00000005ff057e24 */ /* 0x001fe2000f8e00ff */
[----:B------:R-:W-:Y:S01]  /*1d00*/  MOV R4, UR4 ;  /* 0x0000000400047c02 */ /* 0x000fe20008000f00 */
[----:B------:R-:W-:Y:S01]  /*1d10*/  IMAD.MOV.U32 R7, RZ, RZ, R16 ;  /* 0x000000ffff077224 */ /* 0x000fe200078e0010 */
[----:B------:R-:W-:Y:S01]  /*1d20*/  MOV R6, R2 ;  /* 0x0000000200067202 */ /* 0x000fe20000000f00 */
[----:B-1----:R0:W-:Y:S06]  /*1d30*/  STL.128 [R1], R8 ;  /* 0x0000000801007387 */ /* 0x0021ec0000100c00 */
[----:B------:R-:W-:-:S07]  /*1d40*/  LEPC R20, `(.L_x_67) ;  /* 0x000000001014794e */ /* 0x000fce0000000000 */
[----:B0-----:R-:W-:Y:S05]  /*1d50*/  CALL.ABS.NOINC R12 ;  /* 0x000000000c007343 */ /* 0x001fea0003c00000 */
.L_x_67:
[----:B------:R-:W-:Y:S02]  /*1d60*/  ISETP.NE.AND P6, PT, R22, RZ, PT ;  /* 0x000000ff1600720c */ /* 0x000fe40003fc5270 */
[----:B------:R-:W-:-:S04]  /*1d70*/  IADD3 R18, P0, PT, R18, 0x10, RZ ;  /* 0x0000001012127810 */ /* 0x000fc80007f1e0ff */
[----:B------:R-:W-:-:S07]  /*1d80*/  IADD3.X R17, PT, PT, RZ, R17, RZ, P0, !PT ;  /* 0x00000011ff117210 */ /* 0x000fce00007fe4ff */
[----:B------:R-:W-:Y:S05]  /*1d90*/  @P6 BRA `(.L_x_68) ;  /* 0xfffffffc00a06947 */ /* 0x000fea000383ffff */
[----:B------:R-:W-:Y:S05]  /*1da0*/  EXIT ;  /* 0x000000000000794d */ /* 0x000fea0003800000 */
.L_x_69:
        /* <DEDUP_REMOVED lines=13> */
.L_x_71:


//--------------------- .nv.global.init           --------------------------
	.section	.nv.global.init,"aw",@progbits
.nv.global.init:
	.type		$str$1,@object
	.size		$str$1,($str - $str$1)
$str$1:
        /*0000*/ 	.byte	0x28, 0x25, 0x6c, 0x66, 0x2c, 0x20, 0x25, 0x6c, 0x66, 0x29, 0x2c, 0x20, 0x00
	.type		$str,@object
	.size		$str,(.L_0 - $str)
$str:
        /*000d*/ 	.byte	0x28, 0x25, 0x6c, 0x6c, 0x75, 0x2c, 0x20, 0x25, 0x6c, 0x6c, 0x75, 0x29, 0x2c, 0x20, 0x00
.L_0:


//--------------------- .nv.shared.reserved.0     --------------------------
	.section	.nv.shared.reserved.0,"aw",@nobits
	.weak		__nv_reservedSMEM_offset_0_alias
	.size		__nv_reservedSMEM_offset_0_alias, 0, 64
	.other		__nv_reservedSMEM_offset_0_alias,@"STO_CUDA_RESERVED_SHARED STV_DEFAULT"
__nv_reservedSMEM_offset_0_alias:
	.zero		0
	.zero		64


//--------------------- .nv.constant0._Z18print_debug_kernelI7double2EvPKT_i --------------------------
	.section	.nv.constant0._Z18print_debug_kernelI7double2EvPKT_i,"a",@progbits
	.sectionflags	@""
	.align	4
.nv.constant0._Z18print_debug_kernelI7double2EvPKT_i:
	.zero		908


//--------------------- .nv.constant0._Z18print_debug_kernelIoEvPKT_i --------------------------
	.section	.nv.constant0._Z18print_debug_kernelIoEvPKT_i,"a",@progbits
	.sectionflags	@""
	.align	4
.nv.constant0._Z18print_debug_kernelIoEvPKT_i:
	.zero		908


//--------------------- SYMBOLS --------------------------

	.type		.nv.reservedSmem.offset0,@object
	.size		.nv.reservedSmem.offset0,0x4
	.type		vprintf,@function
